	.target	sm_100a

	.elftype	@"ET_EXEC"


//--------------------- .note.nv.tkinfo           --------------------------
	.section	.note.nv.tkinfo,"",@"SHT_NOTE"
	.sectionflags	@"SHF_NOTE_NV_TKINFO"
	.tkinfo
        /*0018*/ 	.word	0x00000002
        /*0030*/ 	.string	""
        /*0030*/ 	.string	"ptxas"
        /*0030*/ 	.string	"Cuda compilation tools, release 13.0, V13.0.88"
        /*0030*/ 	.string	"Build cuda_13.0.r13.0/compiler.36424714_0"
        /*0030*/ 	.string	"-arch sm_100a -m 64 "



//--------------------- .note.nv.cuinfo           --------------------------
	.section	.note.nv.cuinfo,"",@"SHT_NOTE"
	.sectionflags	@"SHF_NOTE_NV_CUINFO"
        /*0018*/ 	.short	0x0002
        /*001a*/ 	.short	0x0064
        /*001c*/ 	.short	0x0082
	.zero		2


//--------------------- .nv.info                  --------------------------
	.section	.nv.info,"",@"SHT_CUDA_INFO"
	.align	4


	//----- nvinfo : EIATTR_REGCOUNT
	.align		4
        /*0000*/ 	.byte	0x04, 0x2f
        /*0002*/ 	.short	(.L_12 - .L_11)
	.align		4
.L_11:
        /*0004*/ 	.word	index@(_ZN7cutlass13device_kernelIN5flash19enable_sm80_to_sm89INS1_16FlashAttnFwdSm80INS1_25CollectiveMainloopFwdSm80ILi4ELi1ELb0EN4cute5tupleIJNS5_1CILi128EEENS7_ILi80EEENS7_ILi64EEEEEELi64ENS_10bfloat16_tEfNS_4arch4Sm80ELb1ELb0ELb0ELb1ELb0ELb1ELb1ELb1EEENS1_21CollectiveEpilogueFwdINS6_IJS8_SA_S9_EEENS6_IJNS7_ILi1EEESI_SI_EEESC_SE_Li128ELb1ELb1ELb1ELb0EEENS1_36VarlenDynamicPersistentTileSchedulerILi128ELi80ELi128ELi128ELb1ELb1ELb0ELb1ELb1ELb1EEEEEEEEEvNT_6ParamsE)
        /*0008*/ 	.word	0x00000004


	//----- nvinfo : EIATTR_FRAME_SIZE
	.align		4
.L_12:
        /*000c*/ 	.byte	0x04, 0x11
        /*000e*/ 	.short	(.L_14 - .L_13)
	.align		4
.L_13:
        /*0010*/ 	.word	index@(_ZN7cutlass13device_kernelIN5flash19enable_sm80_to_sm89INS1_16FlashAttnFwdSm80INS1_25CollectiveMainloopFwdSm80ILi4ELi1ELb0EN4cute5tupleIJNS5_1CILi128EEENS7_ILi80EEENS7_ILi64EEEEEELi64ENS_10bfloat16_tEfNS_4arch4Sm80ELb1ELb0ELb0ELb1ELb0ELb1ELb1ELb1EEENS1_21CollectiveEpilogueFwdINS6_IJS8_SA_S9_EEENS6_IJNS7_ILi1EEESI_SI_EEESC_SE_Li128ELb1ELb1ELb1ELb0EEENS1_36VarlenDynamicPersistentTileSchedulerILi128ELi80ELi128ELi128ELb1ELb1ELb0ELb1ELb1ELb1EEEEEEEEEvNT_6ParamsE)
        /*0014*/ 	.word	0x00000000


	//----- nvinfo : EIATTR_REGCOUNT
	.align		4
.L_14:
        /*0018*/ 	.byte	0x04, 0x2f
        /*001a*/ 	.short	(.L_16 - .L_15)
	.align		4
.L_15:
        /*001c*/ 	.word	index@(_ZN7cutlass13device_kernelIN5flash19enable_sm80_to_sm89INS1_16FlashAttnFwdSm80INS1_25CollectiveMainloopFwdSm80ILi4ELi1ELb0EN4cute5tupleIJNS5_1CILi128EEENS7_ILi80EEENS7_ILi64EEEEEELi64ENS_10bfloat16_tEfNS_4arch4Sm80ELb1ELb0ELb0ELb1ELb0ELb0ELb1ELb1EEENS1_21CollectiveEpilogueFwdINS6_IJS8_SA_S9_EEENS6_IJNS7_ILi1EEESI_SI_EEESC_SE_Li128ELb1ELb1ELb1ELb0EEENS1_36VarlenDynamicPersistentTileSchedulerILi128ELi80ELi128ELi128ELb1ELb1ELb0ELb1ELb1ELb1EEEEEEEEEvNT_6ParamsE)
        /*0020*/ 	.word	0x00000004


	//----- nvinfo : EIATTR_FRAME_SIZE
	.align		4
.L_16:
        /*0024*/ 	.byte	0x04, 0x11
        /*0026*/ 	.short	(.L_18 - .L_17)
	.align		4
.L_17:
        /*0028*/ 	.word	index@(_ZN7cutlass13device_kernelIN5flash19enable_sm80_to_sm89INS1_16FlashAttnFwdSm80INS1_25CollectiveMainloopFwdSm80ILi4ELi1ELb0EN4cute5tupleIJNS5_1CILi128EEENS7_ILi80EEENS7_ILi64EEEEEELi64ENS_10bfloat16_tEfNS_4arch4Sm80ELb1ELb0ELb0ELb1ELb0ELb0ELb1ELb1EEENS1_21CollectiveEpilogueFwdINS6_IJS8_SA_S9_EEENS6_IJNS7_ILi1EEESI_SI_EEESC_SE_Li128ELb1ELb1ELb1ELb0EEENS1_36VarlenDynamicPersistentTileSchedulerILi128ELi80ELi128ELi128ELb1ELb1ELb0ELb1ELb1ELb1EEEEEEEEEvNT_6ParamsE)
        /*002c*/ 	.word	0x00000000


	//----- nvinfo : EIATTR_REGCOUNT
	.align		4
.L_18:
        /*0030*/ 	.byte	0x04, 0x2f
        /*0032*/ 	.short	(.L_20 - .L_19)
	.align		4
.L_19:
        /*0034*/ 	.word	index@(_ZN7cutlass13device_kernelIN5flash19enable_sm80_to_sm89INS1_16FlashAttnFwdSm80INS1_25CollectiveMainloopFwdSm80ILi4ELi1ELb0EN4cute5tupleIJNS5_1CILi128EEENS7_ILi112EEENS7_ILi64EEEEEELi64ENS_10bfloat16_tEfNS_4arch4Sm80ELb1ELb0ELb0ELb0ELb0ELb0ELb1ELb1EEENS1_21CollectiveEpilogueFwdINS6_IJS8_SA_S9_EEENS6_IJNS7_ILi1EEESI_SI_EEESC_SE_Li128ELb0ELb1ELb1ELb0EEENS1_30DynamicPersistentTileSchedulerILi128ELi128ELb1ELb1ELb0EEEEEEEEEvNT_6ParamsE)
        /*0038*/ 	.word	0x00000004


	//----- nvinfo : EIATTR_FRAME_SIZE
	.align		4
.L_20:
        /*003c*/ 	.byte	0x04, 0x11
        /*003e*/ 	.short	(.L_22 - .L_21)
	.align		4
.L_21:
        /*0040*/ 	.word	index@(_ZN7cutlass13device_kernelIN5flash19enable_sm80_to_sm89INS1_16FlashAttnFwdSm80INS1_25CollectiveMainloopFwdSm80ILi4ELi1ELb0EN4cute5tupleIJNS5_1CILi128EEENS7_ILi112EEENS7_ILi64EEEEEELi64ENS_10bfloat16_tEfNS_4arch4Sm80ELb1ELb0ELb0ELb0ELb0ELb0ELb1ELb1EEENS1_21CollectiveEpilogueFwdINS6_IJS8_SA_S9_EEENS6_IJNS7_ILi1EEESI_SI_EEESC_SE_Li128ELb0ELb1ELb1ELb0EEENS1_30DynamicPersistentTileSchedulerILi128ELi128ELb1ELb1ELb0EEEEEEEEEvNT_6ParamsE)
        /*0044*/ 	.word	0x00000000


	//----- nvinfo : EIATTR_REGCOUNT
	.align		4
.L_22:
        /*0048*/ 	.byte	0x04, 0x2f
        /*004a*/ 	.short	(.L_24 - .L_23)
	.align		4
.L_23:
        /*004c*/ 	.word	index@(_ZN7cutlass13device_kernelIN5flash19enable_sm80_to_sm89INS1_16FlashAttnFwdSm80INS1_25CollectiveMainloopFwdSm80ILi4ELi1ELb0EN4cute5tupleIJNS5_1CILi128EEENS7_ILi80EEENS7_ILi64EEEEEELi64ENS_10bfloat16_tEfNS_4arch4Sm80ELb0ELb1ELb0ELb1ELb0ELb1ELb1ELb1EEENS1_21CollectiveEpilogueFwdINS6_IJS8_SA_S9_EEENS6_IJNS7_ILi1EEESI_SI_EEESC_SE_Li128ELb1ELb1ELb1ELb0EEENS1_36VarlenDynamicPersistentTileSchedulerILi128ELi80ELi128ELi128ELb1ELb1ELb0ELb1ELb0ELb1EEEEEEEEEvNT_6ParamsE)
        /*0050*/ 	.word	0x00000004


	//----- nvinfo : EIATTR_FRAME_SIZE
	.align		4
.L_24:
        /*0054*/ 	.byte	0x04, 0x11
        /*0056*/ 	.short	(.L_26 - .L_25)
	.align		4
.L_25:
        /*0058*/ 	.word	index@(_ZN7cutlass13device_kernelIN5flash19enable_sm80_to_sm89INS1_16FlashAttnFwdSm80INS1_25CollectiveMainloopFwdSm80ILi4ELi1ELb0EN4cute5tupleIJNS5_1CILi128EEENS7_ILi80EEENS7_ILi64EEEEEELi64ENS_10bfloat16_tEfNS_4arch4Sm80ELb0ELb1ELb0ELb1ELb0ELb1ELb1ELb1EEENS1_21CollectiveEpilogueFwdINS6_IJS8_SA_S9_EEENS6_IJNS7_ILi1EEESI_SI_EEESC_SE_Li128ELb1ELb1ELb1ELb0EEENS1_36VarlenDynamicPersistentTileSchedulerILi128ELi80ELi128ELi128ELb1ELb1ELb0ELb1ELb0ELb1EEEEEEEEEvNT_6ParamsE)
        /*005c*/ 	.word	0x00000000


	//----- nvinfo : EIATTR_REGCOUNT
	.align		4
.L_26:
        /*0060*/ 	.byte	0x04, 0x2f
        /*0062*/ 	.short	(.L_28 - .L_27)
	.align		4
.L_27:
        /*0064*/ 	.word	index@(_ZN7cutlass13device_kernelIN5flash19enable_sm80_to_sm89INS1_16FlashAttnFwdSm80INS1_25CollectiveMainloopFwdSm80ILi4ELi1ELb0EN4cute5tupleIJNS5_1CILi128EEENS7_ILi80EEENS7_ILi64EEEEEELi64ENS_10bfloat16_tEfNS_4arch4Sm80ELb0ELb1ELb0ELb1ELb0ELb0ELb1ELb1EEENS1_21CollectiveEpilogueFwdINS6_IJS8_SA_S9_EEENS6_IJNS7_ILi1EEESI_SI_EEESC_SE_Li128ELb1ELb1ELb1ELb0EEENS1_36VarlenDynamicPersistentTileSchedulerILi128ELi80ELi128ELi128ELb1ELb1ELb0ELb1ELb0ELb1EEEEEEEEEvNT_6ParamsE)
        /*0068*/ 	.word	0x00000004


	//----- nvinfo : EIATTR_FRAME_SIZE
	.align		4
.L_28:
        /*006c*/ 	.byte	0x04, 0x11
        /*006e*/ 	.short	(.L_30 - .L_29)
	.align		4
.L_29:
        /*0070*/ 	.word	index@(_ZN7cutlass13device_kernelIN5flash19enable_sm80_to_sm89INS1_16FlashAttnFwdSm80INS1_25CollectiveMainloopFwdSm80ILi4ELi1ELb0EN4cute5tupleIJNS5_1CILi128EEENS7_ILi80EEENS7_ILi64EEEEEELi64ENS_10bfloat16_tEfNS_4arch4Sm80ELb0ELb1ELb0ELb1ELb0ELb0ELb1ELb1EEENS1_21CollectiveEpilogueFwdINS6_IJS8_SA_S9_EEENS6_IJNS7_ILi1EEESI_SI_EEESC_SE_Li128ELb1ELb1ELb1ELb0EEENS1_36VarlenDynamicPersistentTileSchedulerILi128ELi80ELi128ELi128ELb1ELb1ELb0ELb1ELb0ELb1EEEEEEEEEvNT_6ParamsE)
        /*0074*/ 	.word	0x00000000


	//----- nvinfo : EIATTR_REGCOUNT
	.align		4
.L_30:
        /*0078*/ 	.byte	0x04, 0x2f
        /*007a*/ 	.short	(.L_32 - .L_31)
	.align		4
.L_31:
        /*007c*/ 	.word	index@(_ZN7cutlass13device_kernelIN5flash19enable_sm80_to_sm89INS1_16FlashAttnFwdSm80INS1_25CollectiveMainloopFwdSm80ILi4ELi1ELb0EN4cute5tupleIJNS5_1CILi128EEENS7_ILi96EEENS7_ILi64EEEEEELi64ENS_10bfloat16_tEfNS_4arch4Sm80ELb0ELb1ELb0ELb0ELb0ELb0ELb1ELb1EEENS1_21CollectiveEpilogueFwdINS6_IJS8_SA_S9_EEENS6_IJNS7_ILi1EEESI_SI_EEESC_SE_Li128ELb0ELb1ELb1ELb0EEENS1_19SingleTileSchedulerILb0ELb1ELb1ELi128EEEEEEEEEvNT_6ParamsE)
        /*0080*/ 	.word	0x00000004


	//----- nvinfo : EIATTR_FRAME_SIZE
	.align		4
.L_32:
        /*0084*/ 	.byte	0x04, 0x11
        /*0086*/ 	.short	(.L_34 - .L_33)
	.align		4
.L_33:
        /*0088*/ 	.word	index@(_ZN7cutlass13device_kernelIN5flash19enable_sm80_to_sm89INS1_16FlashAttnFwdSm80INS1_25CollectiveMainloopFwdSm80ILi4ELi1ELb0EN4cute5tupleIJNS5_1CILi128EEENS7_ILi96EEENS7_ILi64EEEEEELi64ENS_10bfloat16_tEfNS_4arch4Sm80ELb0ELb1ELb0ELb0ELb0ELb0ELb1ELb1EEENS1_21CollectiveEpilogueFwdINS6_IJS8_SA_S9_EEENS6_IJNS7_ILi1EEESI_SI_EEESC_SE_Li128ELb0ELb1ELb1ELb0EEENS1_19SingleTileSchedulerILb0ELb1ELb1ELi128EEEEEEEEEvNT_6ParamsE)
        /*008c*/ 	.word	0x00000000


	//----- nvinfo : EIATTR_REGCOUNT
	.align		4
.L_34:
        /*0090*/ 	.byte	0x04, 0x2f
        /*0092*/ 	.short	(.L_36 - .L_35)
	.align		4
.L_35:
        /*0094*/ 	.word	index@(_ZN7cutlass13device_kernelIN5flash19enable_sm80_to_sm89INS1_16FlashAttnFwdSm80INS1_25CollectiveMainloopFwdSm80ILi4ELi1ELb0EN4cute5tupleIJNS5_1CILi128EEENS7_ILi80EEENS7_ILi64EEEEEELi64ENS_10bfloat16_tEfNS_4arch4Sm80ELb0ELb0ELb0ELb1ELb0ELb1ELb1ELb1EEENS1_21CollectiveEpilogueFwdINS6_IJS8_SA_S9_EEENS6_IJNS7_ILi1EEESI_SI_EEESC_SE_Li128ELb1ELb1ELb1ELb0EEENS1_36VarlenDynamicPersistentTileSchedulerILi128ELi80ELi128ELi128ELb1ELb1ELb0ELb0ELb1ELb1EEEEEEEEEvNT_6ParamsE)
        /*0098*/ 	.word	0x00000004


	//----- nvinfo : EIATTR_FRAME_SIZE
	.align		4
.L_36:
        /*009c*/ 	.byte	0x04, 0x11
        /*009e*/ 	.short	(.L_38 - .L_37)
	.align		4
.L_37:
        /*00a0*/ 	.word	index@(_ZN7cutlass13device_kernelIN5flash19enable_sm80_to_sm89INS1_16FlashAttnFwdSm80INS1_25CollectiveMainloopFwdSm80ILi4ELi1ELb0EN4cute5tupleIJNS5_1CILi128EEENS7_ILi80EEENS7_ILi64EEEEEELi64ENS_10bfloat16_tEfNS_4arch4Sm80ELb0ELb0ELb0ELb1ELb0ELb1ELb1ELb1EEENS1_21CollectiveEpilogueFwdINS6_IJS8_SA_S9_EEENS6_IJNS7_ILi1EEESI_SI_EEESC_SE_Li128ELb1ELb1ELb1ELb0EEENS1_36VarlenDynamicPersistentTileSchedulerILi128ELi80ELi128ELi128ELb1ELb1ELb0ELb0ELb1ELb1EEEEEEEEEvNT_6ParamsE)
        /*00a4*/ 	.word	0x00000000


	//----- nvinfo : EIATTR_REGCOUNT
	.align		4
.L_38:
        /*00a8*/ 	.byte	0x04, 0x2f
        /*00aa*/ 	.short	(.L_40 - .L_39)
	.align		4
.L_39:
        /*00ac*/ 	.word	index@(_ZN7cutlass13device_kernelIN5flash19enable_sm80_to_sm89INS1_16FlashAttnFwdSm80INS1_25CollectiveMainloopFwdSm80ILi4ELi1ELb0EN4cute5tupleIJNS5_1CILi128EEENS7_ILi80EEENS7_ILi64EEEEEELi64ENS_10bfloat16_tEfNS_4arch4Sm80ELb0ELb0ELb0ELb1ELb0ELb0ELb1ELb1EEENS1_21CollectiveEpilogueFwdINS6_IJS8_SA_S9_EEENS6_IJNS7_ILi1EEESI_SI_EEESC_SE_Li128ELb1ELb1ELb1ELb0EEENS1_36VarlenDynamicPersistentTileSchedulerILi128ELi80ELi128ELi128ELb1ELb1ELb0ELb0ELb1ELb1EEEEEEEEEvNT_6ParamsE)
        /*00b0*/ 	.word	0x00000004


	//----- nvinfo : EIATTR_FRAME_SIZE
	.align		4
.L_40:
        /*00b4*/ 	.byte	0x04, 0x11
        /*00b6*/ 	.short	(.L_42 - .L_41)
	.align		4
.L_41:
        /*00b8*/ 	.word	index@(_ZN7cutlass13device_kernelIN5flash19enable_sm80_to_sm89INS1_16FlashAttnFwdSm80INS1_25CollectiveMainloopFwdSm80ILi4ELi1ELb0EN4cute5tupleIJNS5_1CILi128EEENS7_ILi80EEENS7_ILi64EEEEEELi64ENS_10bfloat16_tEfNS_4arch4Sm80ELb0ELb0ELb0ELb1ELb0ELb0ELb1ELb1EEENS1_21CollectiveEpilogueFwdINS6_IJS8_SA_S9_EEENS6_IJNS7_ILi1EEESI_SI_EEESC_SE_Li128ELb1ELb1ELb1ELb0EEENS1_36VarlenDynamicPersistentTileSchedulerILi128ELi80ELi128ELi128ELb1ELb1ELb0ELb0ELb1ELb1EEEEEEEEEvNT_6ParamsE)
        /*00bc*/ 	.word	0x00000000


	//----- nvinfo : EIATTR_REGCOUNT
	.align		4
.L_42:
        /*00c0*/ 	.byte	0x04, 0x2f
        /*00c2*/ 	.short	(.L_44 - .L_43)
	.align		4
.L_43:
        /*00c4*/ 	.word	index@(_ZN7cutlass13device_kernelIN5flash19enable_sm80_to_sm89INS1_16FlashAttnFwdSm80INS1_25CollectiveMainloopFwdSm80ILi4ELi1ELb0EN4cute5tupleIJNS5_1CILi128EEENS7_ILi112EEENS7_ILi64EEEEEELi64ENS_10bfloat16_tEfNS_4arch4Sm80ELb0ELb0ELb0ELb0ELb0ELb0ELb1ELb1EEENS1_21CollectiveEpilogueFwdINS6_IJS8_SA_S9_EEENS6_IJNS7_ILi1EEESI_SI_EEESC_SE_Li128ELb0ELb1ELb1ELb0EEENS1_19SingleTileSchedulerILb0ELb1ELb1ELi128EEEEEEEEEvNT_6ParamsE)
        /*00c8*/ 	.word	0x00000004


	//----- nvinfo : EIATTR_FRAME_SIZE
	.align		4
.L_44:
        /*00cc*/ 	.byte	0x04, 0x11
        /*00ce*/ 	.short	(.L_46 - .L_45)
	.align		4
.L_45:
        /*00d0*/ 	.word	index@(_ZN7cutlass13device_kernelIN5flash19enable_sm80_to_sm89INS1_16FlashAttnFwdSm80INS1_25CollectiveMainloopFwdSm80ILi4ELi1ELb0EN4cute5tupleIJNS5_1CILi128EEENS7_ILi112EEENS7_ILi64EEEEEELi64ENS_10bfloat16_tEfNS_4arch4Sm80ELb0ELb0ELb0ELb0ELb0ELb0ELb1ELb1EEENS1_21CollectiveEpilogueFwdINS6_IJS8_SA_S9_EEENS6_IJNS7_ILi1EEESI_SI_EEESC_SE_Li128ELb0ELb1ELb1ELb0EEENS1_19SingleTileSchedulerILb0ELb1ELb1ELi128EEEEEEEEEvNT_6ParamsE)
        /*00d4*/ 	.word	0x00000000


	//----- nvinfo : EIATTR_MIN_STACK_SIZE
	.align		4
.L_46:
        /*00d8*/ 	.byte	0x04, 0x12
        /*00da*/ 	.short	(.L_48 - .L_47)
	.align		4
.L_47:
        /*00dc*/ 	.word	index@(_ZN7cutlass13device_kernelIN5flash19enable_sm80_to_sm89INS1_16FlashAttnFwdSm80INS1_25CollectiveMainloopFwdSm80ILi4ELi1ELb0EN4cute5tupleIJNS5_1CILi128EEENS7_ILi112EEENS7_ILi64EEEEEELi64ENS_10bfloat16_tEfNS_4arch4Sm80ELb0ELb0ELb0ELb0ELb0ELb0ELb1ELb1EEENS1_21CollectiveEpilogueFwdINS6_IJS8_SA_S9_EEENS6_IJNS7_ILi1EEESI_SI_EEESC_SE_Li128ELb0ELb1ELb1ELb0EEENS1_19SingleTileSchedulerILb0ELb1ELb1ELi128EEEEEEEEEvNT_6ParamsE)
        /*00e0*/ 	.word	0x00000000


	//----- nvinfo : EIATTR_MIN_STACK_SIZE
	.align		4
.L_48:
        /*00e4*/ 	.byte	0x04, 0x12
        /*00e6*/ 	.short	(.L_50 - .L_49)
	.align		4
.L_49:
        /*00e8*/ 	.word	index@(_ZN7cutlass13device_kernelIN5flash19enable_sm80_to_sm89INS1_16FlashAttnFwdSm80INS1_25CollectiveMainloopFwdSm80ILi4ELi1ELb0EN4cute5tupleIJNS5_1CILi128EEENS7_ILi80EEENS7_ILi64EEEEEELi64ENS_10bfloat16_tEfNS_4arch4Sm80ELb0ELb0ELb0ELb1ELb0ELb0ELb1ELb1EEENS1_21CollectiveEpilogueFwdINS6_IJS8_SA_S9_EEENS6_IJNS7_ILi1EEESI_SI_EEESC_SE_Li128ELb1ELb1ELb1ELb0EEENS1_36VarlenDynamicPersistentTileSchedulerILi128ELi80ELi128ELi128ELb1ELb1ELb0ELb0ELb1ELb1EEEEEEEEEvNT_6ParamsE)
        /*00ec*/ 	.word	0x00000000


	//----- nvinfo : EIATTR_MIN_STACK_SIZE
	.align		4
.L_50:
        /*00f0*/ 	.byte	0x04, 0x12
        /*00f2*/ 	.short	(.L_52 - .L_51)
	.align		4
.L_51:
        /*00f4*/ 	.word	index@(_ZN7cutlass13device_kernelIN5flash19enable_sm80_to_sm89INS1_16FlashAttnFwdSm80INS1_25CollectiveMainloopFwdSm80ILi4ELi1ELb0EN4cute5tupleIJNS5_1CILi128EEENS7_ILi80EEENS7_ILi64EEEEEELi64ENS_10bfloat16_tEfNS_4arch4Sm80ELb0ELb0ELb0ELb1ELb0ELb1ELb1ELb1EEENS1_21CollectiveEpilogueFwdINS6_IJS8_SA_S9_EEENS6_IJNS7_ILi1EEESI_SI_EEESC_SE_Li128ELb1ELb1ELb1ELb0EEENS1_36VarlenDynamicPersistentTileSchedulerILi128ELi80ELi128ELi128ELb1ELb1ELb0ELb0ELb1ELb1EEEEEEEEEvNT_6ParamsE)
        /*00f8*/ 	.word	0x00000000


	//----- nvinfo : EIATTR_MIN_STACK_SIZE
	.align		4
.L_52:
        /*00fc*/ 	.byte	0x04, 0x12
        /*00fe*/ 	.short	(.L_54 - .L_53)
	.align		4
.L_53:
        /*0100*/ 	.word	index@(_ZN7cutlass13device_kernelIN5flash19enable_sm80_to_sm89INS1_16FlashAttnFwdSm80INS1_25CollectiveMainloopFwdSm80ILi4ELi1ELb0EN4cute5tupleIJNS5_1CILi128EEENS7_ILi96EEENS7_ILi64EEEEEELi64ENS_10bfloat16_tEfNS_4arch4Sm80ELb0ELb1ELb0ELb0ELb0ELb0ELb1ELb1EEENS1_21CollectiveEpilogueFwdINS6_IJS8_SA_S9_EEENS6_IJNS7_ILi1EEESI_SI_EEESC_SE_Li128ELb0ELb1ELb1ELb0EEENS1_19SingleTileSchedulerILb0ELb1ELb1ELi128EEEEEEEEEvNT_6ParamsE)
        /*0104*/ 	.word	0x00000000


	//----- nvinfo : EIATTR_MIN_STACK_SIZE
	.align		4
.L_54:
        /*0108*/ 	.byte	0x04, 0x12
        /*010a*/ 	.short	(.L_56 - .L_55)
	.align		4
.L_55:
        /*010c*/ 	.word	index@(_ZN7cutlass13device_kernelIN5flash19enable_sm80_to_sm89INS1_16FlashAttnFwdSm80INS1_25CollectiveMainloopFwdSm80ILi4ELi1ELb0EN4cute5tupleIJNS5_1CILi128EEENS7_ILi80EEENS7_ILi64EEEEEELi64ENS_10bfloat16_tEfNS_4arch4Sm80ELb0ELb1ELb0ELb1ELb0ELb0ELb1ELb1EEENS1_21CollectiveEpilogueFwdINS6_IJS8_SA_S9_EEENS6_IJNS7_ILi1EEESI_SI_EEESC_SE_Li128ELb1ELb1ELb1ELb0EEENS1_36VarlenDynamicPersistentTileSchedulerILi128ELi80ELi128ELi128ELb1ELb1ELb0ELb1ELb0ELb1EEEEEEEEEvNT_6ParamsE)
        /*0110*/ 	.word	0x00000000


	//----- nvinfo : EIATTR_MIN_STACK_SIZE
	.align		4
.L_56:
        /*0114*/ 	.byte	0x04, 0x12
        /*0116*/ 	.short	(.L_58 - .L_57)
	.align		4
.L_57:
        /*0118*/ 	.word	index@(_ZN7cutlass13device_kernelIN5flash19enable_sm80_to_sm89INS1_16FlashAttnFwdSm80INS1_25CollectiveMainloopFwdSm80ILi4ELi1ELb0EN4cute5tupleIJNS5_1CILi128EEENS7_ILi80EEENS7_ILi64EEEEEELi64ENS_10bfloat16_tEfNS_4arch4Sm80ELb0ELb1ELb0ELb1ELb0ELb1ELb1ELb1EEENS1_21CollectiveEpilogueFwdINS6_IJS8_SA_S9_EEENS6_IJNS7_ILi1EEESI_SI_EEESC_SE_Li128ELb1ELb1ELb1ELb0EEENS1_36VarlenDynamicPersistentTileSchedulerILi128ELi80ELi128ELi128ELb1ELb1ELb0ELb1ELb0ELb1EEEEEEEEEvNT_6ParamsE)
        /*011c*/ 	.word	0x00000000


	//----- nvinfo : EIATTR_MIN_STACK_SIZE
	.align		4
.L_58:
        /*0120*/ 	.byte	0x04, 0x12
        /*0122*/ 	.short	(.L_60 - .L_59)
	.align		4
.L_59:
        /*0124*/ 	.word	index@(_ZN7cutlass13device_kernelIN5flash19enable_sm80_to_sm89INS1_16FlashAttnFwdSm80INS1_25CollectiveMainloopFwdSm80ILi4ELi1ELb0EN4cute5tupleIJNS5_1CILi128EEENS7_ILi112EEENS7_ILi64EEEEEELi64ENS_10bfloat16_tEfNS_4arch4Sm80ELb1ELb0ELb0ELb0ELb0ELb0ELb1ELb1EEENS1_21CollectiveEpilogueFwdINS6_IJS8_SA_S9_EEENS6_IJNS7_ILi1EEESI_SI_EEESC_SE_Li128ELb0ELb1ELb1ELb0EEENS1_30DynamicPersistentTileSchedulerILi128ELi128ELb1ELb1ELb0EEEEEEEEEvNT_6ParamsE)
        /*0128*/ 	.word	0x00000000


	//----- nvinfo : EIATTR_MIN_STACK_SIZE
	.align		4
.L_60:
        /*012c*/ 	.byte	0x04, 0x12
        /*012e*/ 	.short	(.L_62 - .L_61)
	.align		4
.L_61:
        /*0130*/ 	.word	index@(_ZN7cutlass13device_kernelIN5flash19enable_sm80_to_sm89INS1_16FlashAttnFwdSm80INS1_25CollectiveMainloopFwdSm80ILi4ELi1ELb0EN4cute5tupleIJNS5_1CILi128EEENS7_ILi80EEENS7_ILi64EEEEEELi64ENS_10bfloat16_tEfNS_4arch4Sm80ELb1ELb0ELb0ELb1ELb0ELb0ELb1ELb1EEENS1_21CollectiveEpilogueFwdINS6_IJS8_SA_S9_EEENS6_IJNS7_ILi1EEESI_SI_EEESC_SE_Li128ELb1ELb1ELb1ELb0EEENS1_36VarlenDynamicPersistentTileSchedulerILi128ELi80ELi128ELi128ELb1ELb1ELb0ELb1ELb1ELb1EEEEEEEEEvNT_6ParamsE)
        /*0134*/ 	.word	0x00000000


	//----- nvinfo : EIATTR_MIN_STACK_SIZE
	.align		4
.L_62:
        /*0138*/ 	.byte	0x04, 0x12
        /*013a*/ 	.short	(.L_64 - .L_63)
	.align		4
.L_63:
        /*013c*/ 	.word	index@(_ZN7cutlass13device_kernelIN5flash19enable_sm80_to_sm89INS1_16FlashAttnFwdSm80INS1_25CollectiveMainloopFwdSm80ILi4ELi1ELb0EN4cute5tupleIJNS5_1CILi128EEENS7_ILi80EEENS7_ILi64EEEEEELi64ENS_10bfloat16_tEfNS_4arch4Sm80ELb1ELb0ELb0ELb1ELb0ELb1ELb1ELb1EEENS1_21CollectiveEpilogueFwdINS6_IJS8_SA_S9_EEENS6_IJNS7_ILi1EEESI_SI_EEESC_SE_Li128ELb1ELb1ELb1ELb0EEENS1_36VarlenDynamicPersistentTileSchedulerILi128ELi80ELi128ELi128ELb1ELb1ELb0ELb1ELb1ELb1EEEEEEEEEvNT_6ParamsE)
        /*0140*/ 	.word	0x00000000
.L_64:


//--------------------- .nv.compat                --------------------------
	.section	.nv.compat,"",@"SHT_CUDA_COMPAT_INFO"
	.align	4
        /*0000*/ 	.byte	0x02, 0x09, 0x01, 0x00, 0x02, 0x02, 0x01, 0x00, 0x02, 0x05, 0x05, 0x00, 0x03, 0x07, 0x01, 0x01
        /*0010*/ 	.byte	0x02, 0x03, 0x00, 0x00, 0x02, 0x06, 0x01, 0x00, 0x04, 0x0b, 0x08, 0x00, 0x09, 0x00, 0x00, 0x00
        /*0020*/ 	.byte	0x00, 0x00, 0x00, 0x00


//--------------------- .nv.info._ZN7cutlass13device_kernelIN5flash19enable_sm80_to_sm89INS1_16FlashAttnFwdSm80INS1_25CollectiveMainloopFwdSm80ILi4ELi1ELb0EN4cute5tupleIJNS5_1CILi128EEENS7_ILi112EEENS7_ILi64EEEEEELi64ENS_10bfloat16_tEfNS_4arch4Sm80ELb0ELb0ELb0ELb0ELb0ELb0ELb1ELb1EEENS1_21CollectiveEpilogueFwdINS6_IJS8_SA_S9_EEENS6_IJNS7_ILi1EEESI_SI_EEESC_SE_Li128ELb0ELb1ELb1ELb0EEENS1_19SingleTileSchedulerILb0ELb1ELb1ELi128EEEEEEEEEvNT_6ParamsE --------------------------
	.section	.nv.info._ZN7cutlass13device_kernelIN5flash19enable_sm80_to_sm89INS1_16FlashAttnFwdSm80INS1_25CollectiveMainloopFwdSm80ILi4ELi1ELb0EN4cute5tupleIJNS5_1CILi128EEENS7_ILi112EEENS7_ILi64EEEEEELi64ENS_10bfloat16_tEfNS_4arch4Sm80ELb0ELb0ELb0ELb0ELb0ELb0ELb1ELb1EEENS1_21CollectiveEpilogueFwdINS6_IJS8_SA_S9_EEENS6_IJNS7_ILi1EEESI_SI_EEESC_SE_Li128ELb0ELb1ELb1ELb0EEENS1_19SingleTileSchedulerILb0ELb1ELb1ELi128EEEEEEEEEvNT_6ParamsE,"",@"SHT_CUDA_INFO"
	.sectionflags	@""
	.align	4


	//----- nvinfo : EIATTR_CUDA_API_VERSION
	.align		4
        /*0000*/ 	.byte	0x04, 0x37
        /*0002*/ 	.short	(.L_66 - .L_65)
.L_65:
        /*0004*/ 	.word	0x00000082


	//----- nvinfo : EIATTR_KPARAM_INFO
	.align		4
.L_66:
        /*0008*/ 	.byte	0x04, 0x17
        /*000a*/ 	.short	(.L_68 - .L_67)
.L_67:
        /*000c*/ 	.word	0x00000000
        /*0010*/ 	.short	0x0000
        /*0012*/ 	.short	0x0000
        /*0014*/ 	.byte	0x00, 0xf0, 0x61, 0x10


	//----- nvinfo : EIATTR_SPARSE_MMA_MASK
	.align		4
.L_68:
        /*0018*/ 	.byte	0x03, 0x50
        /*001a*/ 	.short	0x0000


	//----- nvinfo : EIATTR_MAXREG_COUNT
	.align		4
        /*001c*/ 	.byte	0x03, 0x1b
        /*001e*/ 	.short	0x00ff


	//----- nvinfo : EIATTR_MERCURY_ISA_VERSION
	.align		4
        /*0020*/ 	.byte	0x03, 0x5f
        /*0022*/ 	.short	0x0101


	//----- nvinfo : EIATTR_VRC_CTA_INIT_COUNT
	.align		4
        /*0024*/ 	.byte	0x02, 0x4a
	.zero		1
	.zero		1


	//----- nvinfo : EIATTR_EXIT_INSTR_OFFSETS
	.align		4
        /*0028*/ 	.byte	0x04, 0x1c
        /*002a*/ 	.short	(.L_70 - .L_69)


	//   ....[0]....
.L_69:
        /*002c*/ 	.word	0x00000010


	//----- nvinfo : EIATTR_MAX_THREADS
	.align		4
.L_70:
        /*0030*/ 	.byte	0x04, 0x05
        /*0032*/ 	.short	(.L_72 - .L_71)
.L_71:
        /*0034*/ 	.word	0x00000080
        /*0038*/ 	.word	0x00000001
        /*003c*/ 	.word	0x00000001


	//----- nvinfo : EIATTR_CBANK_PARAM_SIZE
	.align		4
.L_72:
        /*0040*/ 	.byte	0x03, 0x19
        /*0042*/ 	.short	0x0418


	//----- nvinfo : EIATTR_PARAM_CBANK
	.align		4
        /*0044*/ 	.byte	0x04, 0x0a
        /*0046*/ 	.short	(.L_74 - .L_73)
	.align		4
.L_73:
        /*0048*/ 	.word	index@(.nv.constant0._ZN7cutlass13device_kernelIN5flash19enable_sm80_to_sm89INS1_16FlashAttnFwdSm80INS1_25CollectiveMainloopFwdSm80ILi4ELi1ELb0EN4cute5tupleIJNS5_1CILi128EEENS7_ILi112EEENS7_ILi64EEEEEELi64ENS_10bfloat16_tEfNS_4arch4Sm80ELb0ELb0ELb0ELb0ELb0ELb0ELb1ELb1EEENS1_21CollectiveEpilogueFwdINS6_IJS8_SA_S9_EEENS6_IJNS7_ILi1EEESI_SI_EEESC_SE_Li128ELb0ELb1ELb1ELb0EEENS1_19SingleTileSchedulerILb0ELb1ELb1ELi128EEEEEEEEEvNT_6ParamsE)
        /*004c*/ 	.short	0x0380
        /*004e*/ 	.short	0x0418


	//----- nvinfo : EIATTR_SW_WAR
	.align		4
.L_74:
        /*0050*/ 	.byte	0x04, 0x36
        /*0052*/ 	.short	(.L_76 - .L_75)
.L_75:
        /*0054*/ 	.word	0x00000008
.L_76:


//--------------------- .nv.info._ZN7cutlass13device_kernelIN5flash19enable_sm80_to_sm89INS1_16FlashAttnFwdSm80INS1_25CollectiveMainloopFwdSm80ILi4ELi1ELb0EN4cute5tupleIJNS5_1CILi128EEENS7_ILi80EEENS7_ILi64EEEEEELi64ENS_10bfloat16_tEfNS_4arch4Sm80ELb0ELb0ELb0ELb1ELb0ELb0ELb1ELb1EEENS1_21CollectiveEpilogueFwdINS6_IJS8_SA_S9_EEENS6_IJNS7_ILi1EEESI_SI_EEESC_SE_Li128ELb1ELb1ELb1ELb0EEENS1_36VarlenDynamicPersistentTileSchedulerILi128ELi80ELi128ELi128ELb1ELb1ELb0ELb0ELb1ELb1EEEEEEEEEvNT_6ParamsE --------------------------
	.section	.nv.info._ZN7cutlass13device_kernelIN5flash19enable_sm80_to_sm89INS1_16FlashAttnFwdSm80INS1_25CollectiveMainloopFwdSm80ILi4ELi1ELb0EN4cute5tupleIJNS5_1CILi128EEENS7_ILi80EEENS7_ILi64EEEEEELi64ENS_10bfloat16_tEfNS_4arch4Sm80ELb0ELb0ELb0ELb1ELb0ELb0ELb1ELb1EEENS1_21CollectiveEpilogueFwdINS6_IJS8_SA_S9_EEENS6_IJNS7_ILi1EEESI_SI_EEESC_SE_Li128ELb1ELb1ELb1ELb0EEENS1_36VarlenDynamicPersistentTileSchedulerILi128ELi80ELi128ELi128ELb1ELb1ELb0ELb0ELb1ELb1EEEEEEEEEvNT_6ParamsE,"",@"SHT_CUDA_INFO"
	.sectionflags	@""
	.align	4


	//----- nvinfo : EIATTR_CUDA_API_VERSION
	.align		4
        /*0000*/ 	.byte	0x04, 0x37
        /*0002*/ 	.short	(.L_78 - .L_77)
.L_77:
        /*0004*/ 	.word	0x00000082


	//----- nvinfo : EIATTR_KPARAM_INFO
	.align		4
.L_78:
        /*0008*/ 	.byte	0x04, 0x17
        /*000a*/ 	.short	(.L_80 - .L_79)
.L_79:
        /*000c*/ 	.word	0x00000000
        /*0010*/ 	.short	0x0000
        /*0012*/ 	.short	0x0000
        /*0014*/ 	.byte	0x00, 0xf0, 0xe1, 0x10


	//----- nvinfo : EIATTR_SPARSE_MMA_MASK
	.align		4
.L_80:
        /*0018*/ 	.byte	0x03, 0x50
        /*001a*/ 	.short	0x0000


	//----- nvinfo : EIATTR_MAXREG_COUNT
	.align		4
        /*001c*/ 	.byte	0x03, 0x1b
        /*001e*/ 	.short	0x00ff


	//----- nvinfo : EIATTR_MERCURY_ISA_VERSION
	.align		4
        /*0020*/ 	.byte	0x03, 0x5f
        /*0022*/ 	.short	0x0101


	//----- nvinfo : EIATTR_VRC_CTA_INIT_COUNT
	.align		4
        /*0024*/ 	.byte	0x02, 0x4a
	.zero		1
	.zero		1


	//----- nvinfo : EIATTR_EXIT_INSTR_OFFSETS
	.align		4
        /*0028*/ 	.byte	0x04, 0x1c
        /*002a*/ 	.short	(.L_82 - .L_81)


	//   ....[0]....
.L_81:
        /*002c*/ 	.word	0x00000010


	//----- nvinfo : EIATTR_MAX_THREADS
	.align		4
.L_82:
        /*0030*/ 	.byte	0x04, 0x05
        /*0032*/ 	.short	(.L_84 - .L_83)
.L_83:
        /*0034*/ 	.word	0x00000080
        /*0038*/ 	.word	0x00000001
        /*003c*/ 	.word	0x00000001


	//----- nvinfo : EIATTR_CBANK_PARAM_SIZE
	.align		4
.L_84:
        /*0040*/ 	.byte	0x03, 0x19
        /*0042*/ 	.short	0x0438


	//----- nvinfo : EIATTR_PARAM_CBANK
	.align		4
        /*0044*/ 	.byte	0x04, 0x0a
        /*0046*/ 	.short	(.L_86 - .L_85)
	.align		4
.L_85:
        /*0048*/ 	.word	index@(.nv.constant0._ZN7cutlass13device_kernelIN5flash19enable_sm80_to_sm89INS1_16FlashAttnFwdSm80INS1_25CollectiveMainloopFwdSm80ILi4ELi1ELb0EN4cute5tupleIJNS5_1CILi128EEENS7_ILi80EEENS7_ILi64EEEEEELi64ENS_10bfloat16_tEfNS_4arch4Sm80ELb0ELb0ELb0ELb1ELb0ELb0ELb1ELb1EEENS1_21CollectiveEpilogueFwdINS6_IJS8_SA_S9_EEENS6_IJNS7_ILi1EEESI_SI_EEESC_SE_Li128ELb1ELb1ELb1ELb0EEENS1_36VarlenDynamicPersistentTileSchedulerILi128ELi80ELi128ELi128ELb1ELb1ELb0ELb0ELb1ELb1EEEEEEEEEvNT_6ParamsE)
        /*004c*/ 	.short	0x0380
        /*004e*/ 	.short	0x0438


	//----- nvinfo : EIATTR_SW_WAR
	.align		4
.L_86:
        /*0050*/ 	.byte	0x04, 0x36
        /*0052*/ 	.short	(.L_88 - .L_87)
.L_87:
        /*0054*/ 	.word	0x00000008
.L_88:


//--------------------- .nv.info._ZN7cutlass13device_kernelIN5flash19enable_sm80_to_sm89INS1_16FlashAttnFwdSm80INS1_25CollectiveMainloopFwdSm80ILi4ELi1ELb0EN4cute5tupleIJNS5_1CILi128EEENS7_ILi80EEENS7_ILi64EEEEEELi64ENS_10bfloat16_tEfNS_4arch4Sm80ELb0ELb0ELb0ELb1ELb0ELb1ELb1ELb1EEENS1_21CollectiveEpilogueFwdINS6_IJS8_SA_S9_EEENS6_IJNS7_ILi1EEESI_SI_EEESC_SE_Li128ELb1ELb1ELb1ELb0EEENS1_36VarlenDynamicPersistentTileSchedulerILi128ELi80ELi128ELi128ELb1ELb1ELb0ELb0ELb1ELb1EEEEEEEEEvNT_6ParamsE --------------------------
	.section	.nv.info._ZN7cutlass13device_kernelIN5flash19enable_sm80_to_sm89INS1_16FlashAttnFwdSm80INS1_25CollectiveMainloopFwdSm80ILi4ELi1ELb0EN4cute5tupleIJNS5_1CILi128EEENS7_ILi80EEENS7_ILi64EEEEEELi64ENS_10bfloat16_tEfNS_4arch4Sm80ELb0ELb0ELb0ELb1ELb0ELb1ELb1ELb1EEENS1_21CollectiveEpilogueFwdINS6_IJS8_SA_S9_EEENS6_IJNS7_ILi1EEESI_SI_EEESC_SE_Li128ELb1ELb1ELb1ELb0EEENS1_36VarlenDynamicPersistentTileSchedulerILi128ELi80ELi128ELi128ELb1ELb1ELb0ELb0ELb1ELb1EEEEEEEEEvNT_6ParamsE,"",@"SHT_CUDA_INFO"
	.sectionflags	@""
	.align	4


	//----- nvinfo : EIATTR_CUDA_API_VERSION
	.align		4
        /*0000*/ 	.byte	0x04, 0x37
        /*0002*/ 	.short	(.L_90 - .L_89)
.L_89:
        /*0004*/ 	.word	0x00000082


	//----- nvinfo : EIATTR_KPARAM_INFO
	.align		4
.L_90:
        /*0008*/ 	.byte	0x04, 0x17
        /*000a*/ 	.short	(.L_92 - .L_91)
.L_91:
        /*000c*/ 	.word	0x00000000
        /*0010*/ 	.short	0x0000
        /*0012*/ 	.short	0x0000
        /*0014*/ 	.byte	0x00, 0xf0, 0xe1, 0x10


	//----- nvinfo : EIATTR_SPARSE_MMA_MASK
	.align		4
.L_92:
        /*0018*/ 	.byte	0x03, 0x50
        /*001a*/ 	.short	0x0000


	//----- nvinfo : EIATTR_MAXREG_COUNT
	.align		4
        /*001c*/ 	.byte	0x03, 0x1b
        /*001e*/ 	.short	0x00ff


	//----- nvinfo : EIATTR_MERCURY_ISA_VERSION
	.align		4
        /*0020*/ 	.byte	0x03, 0x5f
        /*0022*/ 	.short	0x0101


	//----- nvinfo : EIATTR_VRC_CTA_INIT_COUNT
	.align		4
        /*0024*/ 	.byte	0x02, 0x4a
	.zero		1
	.zero		1


	//----- nvinfo : EIATTR_EXIT_INSTR_OFFSETS
	.align		4
        /*0028*/ 	.byte	0x04, 0x1c
        /*002a*/ 	.short	(.L_94 - .L_93)


	//   ....[0]....
.L_93:
        /*002c*/ 	.word	0x00000010


	//----- nvinfo : EIATTR_MAX_THREADS
	.align		4
.L_94:
        /*0030*/ 	.byte	0x04, 0x05
        /*0032*/ 	.short	(.L_96 - .L_95)
.L_95:
        /*0034*/ 	.word	0x00000080
        /*0038*/ 	.word	0x00000001
        /*003c*/ 	.word	0x00000001


	//----- nvinfo : EIATTR_CBANK_PARAM_SIZE
	.align		4
.L_96:
        /*0040*/ 	.byte	0x03, 0x19
        /*0042*/ 	.short	0x0438


	//----- nvinfo : EIATTR_PARAM_CBANK
	.align		4
        /*0044*/ 	.byte	0x04, 0x0a
        /*0046*/ 	.short	(.L_98 - .L_97)
	.align		4
.L_97:
        /*0048*/ 	.word	index@(.nv.constant0._ZN7cutlass13device_kernelIN5flash19enable_sm80_to_sm89INS1_16FlashAttnFwdSm80INS1_25CollectiveMainloopFwdSm80ILi4ELi1ELb0EN4cute5tupleIJNS5_1CILi128EEENS7_ILi80EEENS7_ILi64EEEEEELi64ENS_10bfloat16_tEfNS_4arch4Sm80ELb0ELb0ELb0ELb1ELb0ELb1ELb1ELb1EEENS1_21CollectiveEpilogueFwdINS6_IJS8_SA_S9_EEENS6_IJNS7_ILi1EEESI_SI_EEESC_SE_Li128ELb1ELb1ELb1ELb0EEENS1_36VarlenDynamicPersistentTileSchedulerILi128ELi80ELi128ELi128ELb1ELb1ELb0ELb0ELb1ELb1EEEEEEEEEvNT_6ParamsE)
        /*004c*/ 	.short	0x0380
        /*004e*/ 	.short	0x0438


	//----- nvinfo : EIATTR_SW_WAR
	.align		4
.L_98:
        /*0050*/ 	.byte	0x04, 0x36
        /*0052*/ 	.short	(.L_100 - .L_99)
.L_99:
        /*0054*/ 	.word	0x00000008
.L_100:


//--------------------- .nv.info._ZN7cutlass13device_kernelIN5flash19enable_sm80_to_sm89INS1_16FlashAttnFwdSm80INS1_25CollectiveMainloopFwdSm80ILi4ELi1ELb0EN4cute5tupleIJNS5_1CILi128EEENS7_ILi96EEENS7_ILi64EEEEEELi64ENS_10bfloat16_tEfNS_4arch4Sm80ELb0ELb1ELb0ELb0ELb0ELb0ELb1ELb1EEENS1_21CollectiveEpilogueFwdINS6_IJS8_SA_S9_EEENS6_IJNS7_ILi1EEESI_SI_EEESC_SE_Li128ELb0ELb1ELb1ELb0EEENS1_19SingleTileSchedulerILb0ELb1ELb1ELi128EEEEEEEEEvNT_6ParamsE --------------------------
	.section	.nv.info._ZN7cutlass13device_kernelIN5flash19enable_sm80_to_sm89INS1_16FlashAttnFwdSm80INS1_25CollectiveMainloopFwdSm80ILi4ELi1ELb0EN4cute5tupleIJNS5_1CILi128EEENS7_ILi96EEENS7_ILi64EEEEEELi64ENS_10bfloat16_tEfNS_4arch4Sm80ELb0ELb1ELb0ELb0ELb0ELb0ELb1ELb1EEENS1_21CollectiveEpilogueFwdINS6_IJS8_SA_S9_EEENS6_IJNS7_ILi1EEESI_SI_EEESC_SE_Li128ELb0ELb1ELb1ELb0EEENS1_19SingleTileSchedulerILb0ELb1ELb1ELi128EEEEEEEEEvNT_6ParamsE,"",@"SHT_CUDA_INFO"
	.sectionflags	@""
	.align	4


	//----- nvinfo : EIATTR_CUDA_API_VERSION
	.align		4
        /*0000*/ 	.byte	0x04, 0x37
        /*0002*/ 	.short	(.L_102 - .L_101)
.L_101:
        /*0004*/ 	.word	0x00000082


	//----- nvinfo : EIATTR_KPARAM_INFO
	.align		4
.L_102:
        /*0008*/ 	.byte	0x04, 0x17
        /*000a*/ 	.short	(.L_104 - .L_103)
.L_103:
        /*000c*/ 	.word	0x00000000
        /*0010*/ 	.short	0x0000
        /*0012*/ 	.short	0x0000
        /*0014*/ 	.byte	0x00, 0xf0, 0x61, 0x10


	//----- nvinfo : EIATTR_SPARSE_MMA_MASK
	.align		4
.L_104:
        /*0018*/ 	.byte	0x03, 0x50
        /*001a*/ 	.short	0x0000


	//----- nvinfo : EIATTR_MAXREG_COUNT
	.align		4
        /*001c*/ 	.byte	0x03, 0x1b
        /*001e*/ 	.short	0x00ff


	//----- nvinfo : EIATTR_MERCURY_ISA_VERSION
	.align		4
        /*0020*/ 	.byte	0x03, 0x5f
        /*0022*/ 	.short	0x0101


	//----- nvinfo : EIATTR_VRC_CTA_INIT_COUNT
	.align		4
        /*0024*/ 	.byte	0x02, 0x4a
	.zero		1
	.zero		1


	//----- nvinfo : EIATTR_EXIT_INSTR_OFFSETS
	.align		4
        /*0028*/ 	.byte	0x04, 0x1c
        /*002a*/ 	.short	(.L_106 - .L_105)


	//   ....[0]....
.L_105:
        /*002c*/ 	.word	0x00000010


	//----- nvinfo : EIATTR_MAX_THREADS
	.align		4
.L_106:
        /*0030*/ 	.byte	0x04, 0x05
        /*0032*/ 	.short	(.L_108 - .L_107)
.L_107:
        /*0034*/ 	.word	0x00000080
        /*0038*/ 	.word	0x00000001
        /*003c*/ 	.word	0x00000001


	//----- nvinfo : EIATTR_CBANK_PARAM_SIZE
	.align		4
.L_108:
        /*0040*/ 	.byte	0x03, 0x19
        /*0042*/ 	.short	0x0418


	//----- nvinfo : EIATTR_PARAM_CBANK
	.align		4
        /*0044*/ 	.byte	0x04, 0x0a
        /*0046*/ 	.short	(.L_110 - .L_109)
	.align		4
.L_109:
        /*0048*/ 	.word	index@(.nv.constant0._ZN7cutlass13device_kernelIN5flash19enable_sm80_to_sm89INS1_16FlashAttnFwdSm80INS1_25CollectiveMainloopFwdSm80ILi4ELi1ELb0EN4cute5tupleIJNS5_1CILi128EEENS7_ILi96EEENS7_ILi64EEEEEELi64ENS_10bfloat16_tEfNS_4arch4Sm80ELb0ELb1ELb0ELb0ELb0ELb0ELb1ELb1EEENS1_21CollectiveEpilogueFwdINS6_IJS8_SA_S9_EEENS6_IJNS7_ILi1EEESI_SI_EEESC_SE_Li128ELb0ELb1ELb1ELb0EEENS1_19SingleTileSchedulerILb0ELb1ELb1ELi128EEEEEEEEEvNT_6ParamsE)
        /*004c*/ 	.short	0x0380
        /*004e*/ 	.short	0x0418


	//----- nvinfo : EIATTR_SW_WAR
	.align		4
.L_110:
        /*0050*/ 	.byte	0x04, 0x36
        /*0052*/ 	.short	(.L_112 - .L_111)
.L_111:
        /*0054*/ 	.word	0x00000008
.L_112:


//--------------------- .nv.info._ZN7cutlass13device_kernelIN5flash19enable_sm80_to_sm89INS1_16FlashAttnFwdSm80INS1_25CollectiveMainloopFwdSm80ILi4ELi1ELb0EN4cute5tupleIJNS5_1CILi128EEENS7_ILi80EEENS7_ILi64EEEEEELi64ENS_10bfloat16_tEfNS_4arch4Sm80ELb0ELb1ELb0ELb1ELb0ELb0ELb1ELb1EEENS1_21CollectiveEpilogueFwdINS6_IJS8_SA_S9_EEENS6_IJNS7_ILi1EEESI_SI_EEESC_SE_Li128ELb1ELb1ELb1ELb0EEENS1_36VarlenDynamicPersistentTileSchedulerILi128ELi80ELi128ELi128ELb1ELb1ELb0ELb1ELb0ELb1EEEEEEEEEvNT_6ParamsE --------------------------
	.section	.nv.info._ZN7cutlass13device_kernelIN5flash19enable_sm80_to_sm89INS1_16FlashAttnFwdSm80INS1_25CollectiveMainloopFwdSm80ILi4ELi1ELb0EN4cute5tupleIJNS5_1CILi128EEENS7_ILi80EEENS7_ILi64EEEEEELi64ENS_10bfloat16_tEfNS_4arch4Sm80ELb0ELb1ELb0ELb1ELb0ELb0ELb1ELb1EEENS1_21CollectiveEpilogueFwdINS6_IJS8_SA_S9_EEENS6_IJNS7_ILi1EEESI_SI_EEESC_SE_Li128ELb1ELb1ELb1ELb0EEENS1_36VarlenDynamicPersistentTileSchedulerILi128ELi80ELi128ELi128ELb1ELb1ELb0ELb1ELb0ELb1EEEEEEEEEvNT_6ParamsE,"",@"SHT_CUDA_INFO"
	.sectionflags	@""
	.align	4


	//----- nvinfo : EIATTR_CUDA_API_VERSION
	.align		4
        /*0000*/ 	.byte	0x04, 0x37
        /*0002*/ 	.short	(.L_114 - .L_113)
.L_113:
        /*0004*/ 	.word	0x00000082


	//----- nvinfo : EIATTR_KPARAM_INFO
	.align		4
.L_114:
        /*0008*/ 	.byte	0x04, 0x17
        /*000a*/ 	.short	(.L_116 - .L_115)
.L_115:
        /*000c*/ 	.word	0x00000000
        /*0010*/ 	.short	0x0000
        /*0012*/ 	.short	0x0000
        /*0014*/ 	.byte	0x00, 0xf0, 0xe1, 0x10


	//----- nvinfo : EIATTR_SPARSE_MMA_MASK
	.align		4
.L_116:
        /*0018*/ 	.byte	0x03, 0x50
        /*001a*/ 	.short	0x0000


	//----- nvinfo : EIATTR_MAXREG_COUNT
	.align		4
        /*001c*/ 	.byte	0x03, 0x1b
        /*001e*/ 	.short	0x00ff


	//----- nvinfo : EIATTR_MERCURY_ISA_VERSION
	.align		4
        /*0020*/ 	.byte	0x03, 0x5f
        /*0022*/ 	.short	0x0101


	//----- nvinfo : EIATTR_VRC_CTA_INIT_COUNT
	.align		4
        /*0024*/ 	.byte	0x02, 0x4a
	.zero		1
	.zero		1


	//----- nvinfo : EIATTR_EXIT_INSTR_OFFSETS
	.align		4
        /*0028*/ 	.byte	0x04, 0x1c
        /*002a*/ 	.short	(.L_118 - .L_117)


	//   ....[0]....
.L_117:
        /*002c*/ 	.word	0x00000010


	//----- nvinfo : EIATTR_MAX_THREADS
	.align		4
.L_118:
        /*0030*/ 	.byte	0x04, 0x05
        /*0032*/ 	.short	(.L_120 - .L_119)
.L_119:
        /*0034*/ 	.word	0x00000080
        /*0038*/ 	.word	0x00000001
        /*003c*/ 	.word	0x00000001


	//----- nvinfo : EIATTR_CBANK_PARAM_SIZE
	.align		4
.L_120:
        /*0040*/ 	.byte	0x03, 0x19
        /*0042*/ 	.short	0x0438


	//----- nvinfo : EIATTR_PARAM_CBANK
	.align		4
        /*0044*/ 	.byte	0x04, 0x0a
        /*0046*/ 	.short	(.L_122 - .L_121)
	.align		4
.L_121:
        /*0048*/ 	.word	index@(.nv.constant0._ZN7cutlass13device_kernelIN5flash19enable_sm80_to_sm89INS1_16FlashAttnFwdSm80INS1_25CollectiveMainloopFwdSm80ILi4ELi1ELb0EN4cute5tupleIJNS5_1CILi128EEENS7_ILi80EEENS7_ILi64EEEEEELi64ENS_10bfloat16_tEfNS_4arch4Sm80ELb0ELb1ELb0ELb1ELb0ELb0ELb1ELb1EEENS1_21CollectiveEpilogueFwdINS6_IJS8_SA_S9_EEENS6_IJNS7_ILi1EEESI_SI_EEESC_SE_Li128ELb1ELb1ELb1ELb0EEENS1_36VarlenDynamicPersistentTileSchedulerILi128ELi80ELi128ELi128ELb1ELb1ELb0ELb1ELb0ELb1EEEEEEEEEvNT_6ParamsE)
        /*004c*/ 	.short	0x0380
        /*004e*/ 	.short	0x0438


	//----- nvinfo : EIATTR_SW_WAR
	.align		4
.L_122:
        /*0050*/ 	.byte	0x04, 0x36
        /*0052*/ 	.short	(.L_124 - .L_123)
.L_123:
        /*0054*/ 	.word	0x00000008
.L_124:


//--------------------- .nv.info._ZN7cutlass13device_kernelIN5flash19enable_sm80_to_sm89INS1_16FlashAttnFwdSm80INS1_25CollectiveMainloopFwdSm80ILi4ELi1ELb0EN4cute5tupleIJNS5_1CILi128EEENS7_ILi80EEENS7_ILi64EEEEEELi64ENS_10bfloat16_tEfNS_4arch4Sm80ELb0ELb1ELb0ELb1ELb0ELb1ELb1ELb1EEENS1_21CollectiveEpilogueFwdINS6_IJS8_SA_S9_EEENS6_IJNS7_ILi1EEESI_SI_EEESC_SE_Li128ELb1ELb1ELb1ELb0EEENS1_36VarlenDynamicPersistentTileSchedulerILi128ELi80ELi128ELi128ELb1ELb1ELb0ELb1ELb0ELb1EEEEEEEEEvNT_6ParamsE --------------------------
	.section	.nv.info._ZN7cutlass13device_kernelIN5flash19enable_sm80_to_sm89INS1_16FlashAttnFwdSm80INS1_25CollectiveMainloopFwdSm80ILi4ELi1ELb0EN4cute5tupleIJNS5_1CILi128EEENS7_ILi80EEENS7_ILi64EEEEEELi64ENS_10bfloat16_tEfNS_4arch4Sm80ELb0ELb1ELb0ELb1ELb0ELb1ELb1ELb1EEENS1_21CollectiveEpilogueFwdINS6_IJS8_SA_S9_EEENS6_IJNS7_ILi1EEESI_SI_EEESC_SE_Li128ELb1ELb1ELb1ELb0EEENS1_36VarlenDynamicPersistentTileSchedulerILi128ELi80ELi128ELi128ELb1ELb1ELb0ELb1ELb0ELb1EEEEEEEEEvNT_6ParamsE,"",@"SHT_CUDA_INFO"
	.sectionflags	@""
	.align	4


	//----- nvinfo : EIATTR_CUDA_API_VERSION
	.align		4
        /*0000*/ 	.byte	0x04, 0x37
        /*0002*/ 	.short	(.L_126 - .L_125)
.L_125:
        /*0004*/ 	.word	0x00000082


	//----- nvinfo : EIATTR_KPARAM_INFO
	.align		4
.L_126:
        /*0008*/ 	.byte	0x04, 0x17
        /*000a*/ 	.short	(.L_128 - .L_127)
.L_127:
        /*000c*/ 	.word	0x00000000
        /*0010*/ 	.short	0x0000
        /*0012*/ 	.short	0x0000
        /*0014*/ 	.byte	0x00, 0xf0, 0xe1, 0x10


	//----- nvinfo : EIATTR_SPARSE_MMA_MASK
	.align		4
.L_128:
        /*0018*/ 	.byte	0x03, 0x50
        /*001a*/ 	.short	0x0000


	//----- nvinfo : EIATTR_MAXREG_COUNT
	.align		4
        /*001c*/ 	.byte	0x03, 0x1b
        /*001e*/ 	.short	0x00ff


	//----- nvinfo : EIATTR_MERCURY_ISA_VERSION
	.align		4
        /*0020*/ 	.byte	0x03, 0x5f
        /*0022*/ 	.short	0x0101


	//----- nvinfo : EIATTR_VRC_CTA_INIT_COUNT
	.align		4
        /*0024*/ 	.byte	0x02, 0x4a
	.zero		1
	.zero		1


	//----- nvinfo : EIATTR_EXIT_INSTR_OFFSETS
	.align		4
        /*0028*/ 	.byte	0x04, 0x1c
        /*002a*/ 	.short	(.L_130 - .L_129)


	//   ....[0]....
.L_129:
        /*002c*/ 	.word	0x00000010


	//----- nvinfo : EIATTR_MAX_THREADS
	.align		4
.L_130:
        /*0030*/ 	.byte	0x04, 0x05
        /*0032*/ 	.short	(.L_132 - .L_131)
.L_131:
        /*0034*/ 	.word	0x00000080
        /*0038*/ 	.word	0x00000001
        /*003c*/ 	.word	0x00000001


	//----- nvinfo : EIATTR_CBANK_PARAM_SIZE
	.align		4
.L_132:
        /*0040*/ 	.byte	0x03, 0x19
        /*0042*/ 	.short	0x0438


	//----- nvinfo : EIATTR_PARAM_CBANK
	.align		4
        /*0044*/ 	.byte	0x04, 0x0a
        /*0046*/ 	.short	(.L_134 - .L_133)
	.align		4
.L_133:
        /*0048*/ 	.word	index@(.nv.constant0._ZN7cutlass13device_kernelIN5flash19enable_sm80_to_sm89INS1_16FlashAttnFwdSm80INS1_25CollectiveMainloopFwdSm80ILi4ELi1ELb0EN4cute5tupleIJNS5_1CILi128EEENS7_ILi80EEENS7_ILi64EEEEEELi64ENS_10bfloat16_tEfNS_4arch4Sm80ELb0ELb1ELb0ELb1ELb0ELb1ELb1ELb1EEENS1_21CollectiveEpilogueFwdINS6_IJS8_SA_S9_EEENS6_IJNS7_ILi1EEESI_SI_EEESC_SE_Li128ELb1ELb1ELb1ELb0EEENS1_36VarlenDynamicPersistentTileSchedulerILi128ELi80ELi128ELi128ELb1ELb1ELb0ELb1ELb0ELb1EEEEEEEEEvNT_6ParamsE)
        /*004c*/ 	.short	0x0380
        /*004e*/ 	.short	0x0438


	//----- nvinfo : EIATTR_SW_WAR
	.align		4
.L_134:
        /*0050*/ 	.byte	0x04, 0x36
        /*0052*/ 	.short	(.L_136 - .L_135)
.L_135:
        /*0054*/ 	.word	0x00000008
.L_136:


//--------------------- .nv.info._ZN7cutlass13device_kernelIN5flash19enable_sm80_to_sm89INS1_16FlashAttnFwdSm80INS1_25CollectiveMainloopFwdSm80ILi4ELi1ELb0EN4cute5tupleIJNS5_1CILi128EEENS7_ILi112EEENS7_ILi64EEEEEELi64ENS_10bfloat16_tEfNS_4arch4Sm80ELb1ELb0ELb0ELb0ELb0ELb0ELb1ELb1EEENS1_21CollectiveEpilogueFwdINS6_IJS8_SA_S9_EEENS6_IJNS7_ILi1EEESI_SI_EEESC_SE_Li128ELb0ELb1ELb1ELb0EEENS1_30DynamicPersistentTileSchedulerILi128ELi128ELb1ELb1ELb0EEEEEEEEEvNT_6ParamsE --------------------------
	.section	.nv.info._ZN7cutlass13device_kernelIN5flash19enable_sm80_to_sm89INS1_16FlashAttnFwdSm80INS1_25CollectiveMainloopFwdSm80ILi4ELi1ELb0EN4cute5tupleIJNS5_1CILi128EEENS7_ILi112EEENS7_ILi64EEEEEELi64ENS_10bfloat16_tEfNS_4arch4Sm80ELb1ELb0ELb0ELb0ELb0ELb0ELb1ELb1EEENS1_21CollectiveEpilogueFwdINS6_IJS8_SA_S9_EEENS6_IJNS7_ILi1EEESI_SI_EEESC_SE_Li128ELb0ELb1ELb1ELb0EEENS1_30DynamicPersistentTileSchedulerILi128ELi128ELb1ELb1ELb0EEEEEEEEEvNT_6ParamsE,"",@"SHT_CUDA_INFO"
	.sectionflags	@""
	.align	4


	//----- nvinfo : EIATTR_CUDA_API_VERSION
	.align		4
        /*0000*/ 	.byte	0x04, 0x37
        /*0002*/ 	.short	(.L_138 - .L_137)
.L_137:
        /*0004*/ 	.word	0x00000082


	//----- nvinfo : EIATTR_KPARAM_INFO
	.align		4
.L_138:
        /*0008*/ 	.byte	0x04, 0x17
        /*000a*/ 	.short	(.L_140 - .L_139)
.L_139:
        /*000c*/ 	.word	0x00000000
        /*0010*/ 	.short	0x0000
        /*0012*/ 	.short	0x0000
        /*0014*/ 	.byte	0x00, 0xf0, 0xa1, 0x10


	//----- nvinfo : EIATTR_SPARSE_MMA_MASK
	.align		4
.L_140:
        /*0018*/ 	.byte	0x03, 0x50
        /*001a*/ 	.short	0x0000


	//----- nvinfo : EIATTR_MAXREG_COUNT
	.align		4
        /*001c*/ 	.byte	0x03, 0x1b
        /*001e*/ 	.short	0x00ff


	//----- nvinfo : EIATTR_MERCURY_ISA_VERSION
	.align		4
        /*0020*/ 	.byte	0x03, 0x5f
        /*0022*/ 	.short	0x0101


	//----- nvinfo : EIATTR_VRC_CTA_INIT_COUNT
	.align		4
        /*0024*/ 	.byte	0x02, 0x4a
	.zero		1
	.zero		1


	//----- nvinfo : EIATTR_EXIT_INSTR_OFFSETS
	.align		4
        /*0028*/ 	.byte	0x04, 0x1c
        /*002a*/ 	.short	(.L_142 - .L_141)


	//   ....[0]....
.L_141:
        /*002c*/ 	.word	0x00000010


	//----- nvinfo : EIATTR_MAX_THREADS
	.align		4
.L_142:
        /*0030*/ 	.byte	0x04, 0x05
        /*0032*/ 	.short	(.L_144 - .L_143)
.L_143:
        /*0034*/ 	.word	0x00000080
        /*0038*/ 	.word	0x00000001
        /*003c*/ 	.word	0x00000001


	//----- nvinfo : EIATTR_CBANK_PARAM_SIZE
	.align		4
.L_144:
        /*0040*/ 	.byte	0x03, 0x19
        /*0042*/ 	.short	0x0428


	//----- nvinfo : EIATTR_PARAM_CBANK
	.align		4
        /*0044*/ 	.byte	0x04, 0x0a
        /*0046*/ 	.short	(.L_146 - .L_145)
	.align		4
.L_145:
        /*0048*/ 	.word	index@(.nv.constant0._ZN7cutlass13device_kernelIN5flash19enable_sm80_to_sm89INS1_16FlashAttnFwdSm80INS1_25CollectiveMainloopFwdSm80ILi4ELi1ELb0EN4cute5tupleIJNS5_1CILi128EEENS7_ILi112EEENS7_ILi64EEEEEELi64ENS_10bfloat16_tEfNS_4arch4Sm80ELb1ELb0ELb0ELb0ELb0ELb0ELb1ELb1EEENS1_21CollectiveEpilogueFwdINS6_IJS8_SA_S9_EEENS6_IJNS7_ILi1EEESI_SI_EEESC_SE_Li128ELb0ELb1ELb1ELb0EEENS1_30DynamicPersistentTileSchedulerILi128ELi128ELb1ELb1ELb0EEEEEEEEEvNT_6ParamsE)
        /*004c*/ 	.short	0x0380
        /*004e*/ 	.short	0x0428


	//----- nvinfo : EIATTR_SW_WAR
	.align		4
.L_146:
        /*0050*/ 	.byte	0x04, 0x36
        /*0052*/ 	.short	(.L_148 - .L_147)
.L_147:
        /*0054*/ 	.word	0x00000008
.L_148:


//--------------------- .nv.info._ZN7cutlass13device_kernelIN5flash19enable_sm80_to_sm89INS1_16FlashAttnFwdSm80INS1_25CollectiveMainloopFwdSm80ILi4ELi1ELb0EN4cute5tupleIJNS5_1CILi128EEENS7_ILi80EEENS7_ILi64EEEEEELi64ENS_10bfloat16_tEfNS_4arch4Sm80ELb1ELb0ELb0ELb1ELb0ELb0ELb1ELb1EEENS1_21CollectiveEpilogueFwdINS6_IJS8_SA_S9_EEENS6_IJNS7_ILi1EEESI_SI_EEESC_SE_Li128ELb1ELb1ELb1ELb0EEENS1_36VarlenDynamicPersistentTileSchedulerILi128ELi80ELi128ELi128ELb1ELb1ELb0ELb1ELb1ELb1EEEEEEEEEvNT_6ParamsE --------------------------
	.section	.nv.info._ZN7cutlass13device_kernelIN5flash19enable_sm80_to_sm89INS1_16FlashAttnFwdSm80INS1_25CollectiveMainloopFwdSm80ILi4ELi1ELb0EN4cute5tupleIJNS5_1CILi128EEENS7_ILi80EEENS7_ILi64EEEEEELi64ENS_10bfloat16_tEfNS_4arch4Sm80ELb1ELb0ELb0ELb1ELb0ELb0ELb1ELb1EEENS1_21CollectiveEpilogueFwdINS6_IJS8_SA_S9_EEENS6_IJNS7_ILi1EEESI_SI_EEESC_SE_Li128ELb1ELb1ELb1ELb0EEENS1_36VarlenDynamicPersistentTileSchedulerILi128ELi80ELi128ELi128ELb1ELb1ELb0ELb1ELb1ELb1EEEEEEEEEvNT_6ParamsE,"",@"SHT_CUDA_INFO"
	.sectionflags	@""
	.align	4


	//----- nvinfo : EIATTR_CUDA_API_VERSION
	.align		4
        /*0000*/ 	.byte	0x04, 0x37
        /*0002*/ 	.short	(.L_150 - .L_149)
.L_149:
        /*0004*/ 	.word	0x00000082


	//----- nvinfo : EIATTR_KPARAM_INFO
	.align		4
.L_150:
        /*0008*/ 	.byte	0x04, 0x17
        /*000a*/ 	.short	(.L_152 - .L_151)
.L_151:
        /*000c*/ 	.word	0x00000000
        /*0010*/ 	.short	0x0000
        /*0012*/ 	.short	0x0000
        /*0014*/ 	.byte	0x00, 0xf0, 0xe1, 0x10


	//----- nvinfo : EIATTR_SPARSE_MMA_MASK
	.align		4
.L_152:
        /*0018*/ 	.byte	0x03, 0x50
        /*001a*/ 	.short	0x0000


	//----- nvinfo : EIATTR_MAXREG_COUNT
	.align		4
        /*001c*/ 	.byte	0x03, 0x1b
        /*001e*/ 	.short	0x00ff


	//----- nvinfo : EIATTR_MERCURY_ISA_VERSION
	.align		4
        /*0020*/ 	.byte	0x03, 0x5f
        /*0022*/ 	.short	0x0101


	//----- nvinfo : EIATTR_VRC_CTA_INIT_COUNT
	.align		4
        /*0024*/ 	.byte	0x02, 0x4a
	.zero		1
	.zero		1


	//----- nvinfo : EIATTR_EXIT_INSTR_OFFSETS
	.align		4
        /*0028*/ 	.byte	0x04, 0x1c
        /*002a*/ 	.short	(.L_154 - .L_153)


	//   ....[0]....
.L_153:
        /*002c*/ 	.word	0x00000010


	//----- nvinfo : EIATTR_MAX_THREADS
	.align		4
.L_154:
        /*0030*/ 	.byte	0x04, 0x05
        /*0032*/ 	.short	(.L_156 - .L_155)
.L_155:
        /*0034*/ 	.word	0x00000080
        /*0038*/ 	.word	0x00000001
        /*003c*/ 	.word	0x00000001


	//----- nvinfo : EIATTR_CBANK_PARAM_SIZE
	.align		4
.L_156:
        /*0040*/ 	.byte	0x03, 0x19
        /*0042*/ 	.short	0x0438


	//----- nvinfo : EIATTR_PARAM_CBANK
	.align		4
        /*0044*/ 	.byte	0x04, 0x0a
        /*0046*/ 	.short	(.L_158 - .L_157)
	.align		4
.L_157:
        /*0048*/ 	.word	index@(.nv.constant0._ZN7cutlass13device_kernelIN5flash19enable_sm80_to_sm89INS1_16FlashAttnFwdSm80INS1_25CollectiveMainloopFwdSm80ILi4ELi1ELb0EN4cute5tupleIJNS5_1CILi128EEENS7_ILi80EEENS7_ILi64EEEEEELi64ENS_10bfloat16_tEfNS_4arch4Sm80ELb1ELb0ELb0ELb1ELb0ELb0ELb1ELb1EEENS1_21CollectiveEpilogueFwdINS6_IJS8_SA_S9_EEENS6_IJNS7_ILi1EEESI_SI_EEESC_SE_Li128ELb1ELb1ELb1ELb0EEENS1_36VarlenDynamicPersistentTileSchedulerILi128ELi80ELi128ELi128ELb1ELb1ELb0ELb1ELb1ELb1EEEEEEEEEvNT_6ParamsE)
        /*004c*/ 	.short	0x0380
        /*004e*/ 	.short	0x0438


	//----- nvinfo : EIATTR_SW_WAR
	.align		4
.L_158:
        /*0050*/ 	.byte	0x04, 0x36
        /*0052*/ 	.short	(.L_160 - .L_159)
.L_159:
        /*0054*/ 	.word	0x00000008
.L_160:


//--------------------- .nv.info._ZN7cutlass13device_kernelIN5flash19enable_sm80_to_sm89INS1_16FlashAttnFwdSm80INS1_25CollectiveMainloopFwdSm80ILi4ELi1ELb0EN4cute5tupleIJNS5_1CILi128EEENS7_ILi80EEENS7_ILi64EEEEEELi64ENS_10bfloat16_tEfNS_4arch4Sm80ELb1ELb0ELb0ELb1ELb0ELb1ELb1ELb1EEENS1_21CollectiveEpilogueFwdINS6_IJS8_SA_S9_EEENS6_IJNS7_ILi1EEESI_SI_EEESC_SE_Li128ELb1ELb1ELb1ELb0EEENS1_36VarlenDynamicPersistentTileSchedulerILi128ELi80ELi128ELi128ELb1ELb1ELb0ELb1ELb1ELb1EEEEEEEEEvNT_6ParamsE --------------------------
	.section	.nv.info._ZN7cutlass13device_kernelIN5flash19enable_sm80_to_sm89INS1_16FlashAttnFwdSm80INS1_25CollectiveMainloopFwdSm80ILi4ELi1ELb0EN4cute5tupleIJNS5_1CILi128EEENS7_ILi80EEENS7_ILi64EEEEEELi64ENS_10bfloat16_tEfNS_4arch4Sm80ELb1ELb0ELb0ELb1ELb0ELb1ELb1ELb1EEENS1_21CollectiveEpilogueFwdINS6_IJS8_SA_S9_EEENS6_IJNS7_ILi1EEESI_SI_EEESC_SE_Li128ELb1ELb1ELb1ELb0EEENS1_36VarlenDynamicPersistentTileSchedulerILi128ELi80ELi128ELi128ELb1ELb1ELb0ELb1ELb1ELb1EEEEEEEEEvNT_6ParamsE,"",@"SHT_CUDA_INFO"
	.sectionflags	@""
	.align	4


	//----- nvinfo : EIATTR_CUDA_API_VERSION
	.align		4
        /*0000*/ 	.byte	0x04, 0x37
        /*0002*/ 	.short	(.L_162 - .L_161)
.L_161:
        /*0004*/ 	.word	0x00000082


	//----- nvinfo : EIATTR_KPARAM_INFO
	.align		4
.L_162:
        /*0008*/ 	.byte	0x04, 0x17
        /*000a*/ 	.short	(.L_164 - .L_163)
.L_163:
        /*000c*/ 	.word	0x00000000
        /*0010*/ 	.short	0x0000
        /*0012*/ 	.short	0x0000
        /*0014*/ 	.byte	0x00, 0xf0, 0xe1, 0x10


	//----- nvinfo : EIATTR_SPARSE_MMA_MASK
	.align		4
.L_164:
        /*0018*/ 	.byte	0x03, 0x50
        /*001a*/ 	.short	0x0000


	//----- nvinfo : EIATTR_MAXREG_COUNT
	.align		4
        /*001c*/ 	.byte	0x03, 0x1b
        /*001e*/ 	.short	0x00ff


	//----- nvinfo : EIATTR_MERCURY_ISA_VERSION
	.align		4
        /*0020*/ 	.byte	0x03, 0x5f
        /*0022*/ 	.short	0x0101


	//----- nvinfo : EIATTR_VRC_CTA_INIT_COUNT
	.align		4
        /*0024*/ 	.byte	0x02, 0x4a
	.zero		1
	.zero		1


	//----- nvinfo : EIATTR_EXIT_INSTR_OFFSETS
	.align		4
        /*0028*/ 	.byte	0x04, 0x1c
        /*002a*/ 	.short	(.L_166 - .L_165)


	//   ....[0]....
.L_165:
        /*002c*/ 	.word	0x00000010


	//----- nvinfo : EIATTR_MAX_THREADS
	.align		4
.L_166:
        /*0030*/ 	.byte	0x04, 0x05
        /*0032*/ 	.short	(.L_168 - .L_167)
.L_167:
        /*0034*/ 	.word	0x00000080
        /*0038*/ 	.word	0x00000001
        /*003c*/ 	.word	0x00000001


	//----- nvinfo : EIATTR_CBANK_PARAM_SIZE
	.align		4
.L_168:
        /*0040*/ 	.byte	0x03, 0x19
        /*0042*/ 	.short	0x0438


	//----- nvinfo : EIATTR_PARAM_CBANK
	.align		4
        /*0044*/ 	.byte	0x04, 0x0a
        /*0046*/ 	.short	(.L_170 - .L_169)
	.align		4
.L_169:
        /*0048*/ 	.word	index@(.nv.constant0._ZN7cutlass13device_kernelIN5flash19enable_sm80_to_sm89INS1_16FlashAttnFwdSm80INS1_25CollectiveMainloopFwdSm80ILi4ELi1ELb0EN4cute5tupleIJNS5_1CILi128EEENS7_ILi80EEENS7_ILi64EEEEEELi64ENS_10bfloat16_tEfNS_4arch4Sm80ELb1ELb0ELb0ELb1ELb0ELb1ELb1ELb1EEENS1_21CollectiveEpilogueFwdINS6_IJS8_SA_S9_EEENS6_IJNS7_ILi1EEESI_SI_EEESC_SE_Li128ELb1ELb1ELb1ELb0EEENS1_36VarlenDynamicPersistentTileSchedulerILi128ELi80ELi128ELi128ELb1ELb1ELb0ELb1ELb1ELb1EEEEEEEEEvNT_6ParamsE)
        /*004c*/ 	.short	0x0380
        /*004e*/ 	.short	0x0438


	//----- nvinfo : EIATTR_SW_WAR
	.align		4
.L_170:
        /*0050*/ 	.byte	0x04, 0x36
        /*0052*/ 	.short	(.L_172 - .L_171)
.L_171:
        /*0054*/ 	.word	0x00000008
.L_172:


//--------------------- .nv.callgraph             --------------------------
	.section	.nv.callgraph,"",@"SHT_CUDA_CALLGRAPH"
	.align	4
	.sectionentsize	8
	.align		4
        /*0000*/ 	.word	0x00000000
	.align		4
        /*0004*/ 	.word	0xffffffff
	.align		4
        /*0008*/ 	.word	0x00000000
	.align		4
        /*000c*/ 	.word	0xfffffffe
	.align		4
        /*0010*/ 	.word	0x00000000
	.align		4
        /*0014*/ 	.word	0xfffffffd
	.align		4
        /*0018*/ 	.word	0x00000000
	.align		4
        /*001c*/ 	.word	0xfffffffc


//--------------------- .nv.constant4             --------------------------
	.section	.nv.constant4,"a",@progbits
	.align	8
	.align		8
.nv.constant4:
        /*0000*/ 	.dword	_ZN71_INTERNAL_6165dea8_35_flash_fwd_hdim64_bf16_split_sm80_cu_e763cb1e_33754cuda3std3__45__cpo5beginE
	.align		8
        /*0008*/ 	.dword	_ZN71_INTERNAL_6165dea8_35_flash_fwd_hdim64_bf16_split_sm80_cu_e763cb1e_33754cuda3std3__45__cpo3endE
	.align		8
        /*0010*/ 	.dword	_ZN71_INTERNAL_6165dea8_35_flash_fwd_hdim64_bf16_split_sm80_cu_e763cb1e_33754cuda3std3__45__cpo6cbeginE
	.align		8
        /*0018*/ 	.dword	_ZN71_INTERNAL_6165dea8_35_flash_fwd_hdim64_bf16_split_sm80_cu_e763cb1e_33754cuda3std3__45__cpo4cendE
	.align		8
        /*0020*/ 	.dword	_ZN71_INTERNAL_6165dea8_35_flash_fwd_hdim64_bf16_split_sm80_cu_e763cb1e_33754cuda3std3__473_GLOBAL__N__6165dea8_35_flash_fwd_hdim64_bf16_split_sm80_cu_e763cb1e_33756ignoreE
	.align		8
        /*0028*/ 	.dword	_ZN71_INTERNAL_6165dea8_35_flash_fwd_hdim64_bf16_split_sm80_cu_e763cb1e_33754cuda3std3__419piecewise_constructE
	.align		8
        /*0030*/ 	.dword	_ZN71_INTERNAL_6165dea8_35_flash_fwd_hdim64_bf16_split_sm80_cu_e763cb1e_33754cuda3std3__48in_placeE
	.align		8
        /*0038*/ 	.dword	_ZN71_INTERNAL_6165dea8_35_flash_fwd_hdim64_bf16_split_sm80_cu_e763cb1e_33754cuda3std6ranges3__45__cpo4swapE
	.align		8
        /*0040*/ 	.dword	_ZN71_INTERNAL_6165dea8_35_flash_fwd_hdim64_bf16_split_sm80_cu_e763cb1e_33754cuda3std6ranges3__45__cpo9iter_moveE
	.align		8
        /*0048*/ 	.dword	_ZN71_INTERNAL_6165dea8_35_flash_fwd_hdim64_bf16_split_sm80_cu_e763cb1e_33754cute7productE
	.align		8
        /*0050*/ 	.dword	_ZN71_INTERNAL_6165dea8_35_flash_fwd_hdim64_bf16_split_sm80_cu_e763cb1e_33754cute1_E


//--------------------- .text._ZN7cutlass13device_kernelIN5flash19enable_sm80_to_sm89INS1_16FlashAttnFwdSm80INS1_25CollectiveMainloopFwdSm80ILi4ELi1ELb0EN4cute5tupleIJNS5_1CILi128EEENS7_ILi112EEENS7_ILi64EEEEEELi64ENS_10bfloat16_tEfNS_4arch4Sm80ELb0ELb0ELb0ELb0ELb0ELb0ELb1ELb1EEENS1_21CollectiveEpilogueFwdINS6_IJS8_SA_S9_EEENS6_IJNS7_ILi1EEESI_SI_EEESC_SE_Li128ELb0ELb1ELb1ELb0EEENS1_19SingleTileSchedulerILb0ELb1ELb1ELi128EEEEEEEEEvNT_6ParamsE --------------------------
	.section	.text._ZN7cutlass13device_kernelIN5flash19enable_sm80_to_sm89INS1_16FlashAttnFwdSm80INS1_25CollectiveMainloopFwdSm80ILi4ELi1ELb0EN4cute5tupleIJNS5_1CILi128EEENS7_ILi112EEENS7_ILi64EEEEEELi64ENS_10bfloat16_tEfNS_4arch4Sm80ELb0ELb0ELb0ELb0ELb0ELb0ELb1ELb1EEENS1_21CollectiveEpilogueFwdINS6_IJS8_SA_S9_EEENS6_IJNS7_ILi1EEESI_SI_EEESC_SE_Li128ELb0ELb1ELb1ELb0EEENS1_19SingleTileSchedulerILb0ELb1ELb1ELi128EEEEEEEEEvNT_6ParamsE,"ax",@progbits
	.align	128
.text._ZN7cutlass13device_kernelIN5flash19enable_sm80_to_sm89INS1_16FlashAttnFwdSm80INS1_25CollectiveMainloopFwdSm80ILi4ELi1ELb0EN4cute5tupleIJNS5_1CILi128EEENS7_ILi112EEENS7_ILi64EEEEEELi64ENS_10bfloat16_tEfNS_4arch4Sm80ELb0ELb0ELb0ELb0ELb0ELb0ELb1ELb1EEENS1_21CollectiveEpilogueFwdINS6_IJS8_SA_S9_EEENS6_IJNS7_ILi1EEESI_SI_EEESC_SE_Li128ELb0ELb1ELb1ELb0EEENS1_19SingleTileSchedulerILb0ELb1ELb1ELi128EEEEEEEEEvNT_6ParamsE:
        .type           _ZN7cutlass13device_kernelIN5flash19enable_sm80_to_sm89INS1_16FlashAttnFwdSm80INS1_25CollectiveMainloopFwdSm80ILi4ELi1ELb0EN4cute5tupleIJNS5_1CILi128EEENS7_ILi112EEENS7_ILi64EEEEEELi64ENS_10bfloat16_tEfNS_4arch4Sm80ELb0ELb0ELb0ELb0ELb0ELb0ELb1ELb1EEENS1_21CollectiveEpilogueFwdINS6_IJS8_SA_S9_EEENS6_IJNS7_ILi1EEESI_SI_EEESC_SE_Li128ELb0ELb1ELb1ELb0EEENS1_19SingleTileSchedulerILb0ELb1ELb1ELi128EEEEEEEEEvNT_6ParamsE,@function
        .size           _ZN7cutlass13device_kernelIN5flash19enable_sm80_to_sm89INS1_16FlashAttnFwdSm80INS1_25CollectiveMainloopFwdSm80ILi4ELi1ELb0EN4cute5tupleIJNS5_1CILi128EEENS7_ILi112EEENS7_ILi64EEEEEELi64ENS_10bfloat16_tEfNS_4arch4Sm80ELb0ELb0ELb0ELb0ELb0ELb0ELb1ELb1EEENS1_21CollectiveEpilogueFwdINS6_IJS8_SA_S9_EEENS6_IJNS7_ILi1EEESI_SI_EEESC_SE_Li128ELb0ELb1ELb1ELb0EEENS1_19SingleTileSchedulerILb0ELb1ELb1ELi128EEEEEEEEEvNT_6ParamsE,(.L_x_9 - _ZN7cutlass13device_kernelIN5flash19enable_sm80_to_sm89INS1_16FlashAttnFwdSm80INS1_25CollectiveMainloopFwdSm80ILi4ELi1ELb0EN4cute5tupleIJNS5_1CILi128EEENS7_ILi112EEENS7_ILi64EEEEEELi64ENS_10bfloat16_tEfNS_4arch4Sm80ELb0ELb0ELb0ELb0ELb0ELb0ELb1ELb1EEENS1_21CollectiveEpilogueFwdINS6_IJS8_SA_S9_EEENS6_IJNS7_ILi1EEESI_SI_EEESC_SE_Li128ELb0ELb1ELb1ELb0EEENS1_19SingleTileSchedulerILb0ELb1ELb1ELi128EEEEEEEEEvNT_6ParamsE)
        .other          _ZN7cutlass13device_kernelIN5flash19enable_sm80_to_sm89INS1_16FlashAttnFwdSm80INS1_25CollectiveMainloopFwdSm80ILi4ELi1ELb0EN4cute5tupleIJNS5_1CILi128EEENS7_ILi112EEENS7_ILi64EEEEEELi64ENS_10bfloat16_tEfNS_4arch4Sm80ELb0ELb0ELb0ELb0ELb0ELb0ELb1ELb1EEENS1_21CollectiveEpilogueFwdINS6_IJS8_SA_S9_EEENS6_IJNS7_ILi1EEESI_SI_EEESC_SE_Li128ELb0ELb1ELb1ELb0EEENS1_19SingleTileSchedulerILb0ELb1ELb1ELi128EEEEEEEEEvNT_6ParamsE,@"STO_CUDA_ENTRY STV_DEFAULT"
_ZN7cutlass13device_kernelIN5flash19enable_sm80_to_sm89INS1_16FlashAttnFwdSm80INS1_25CollectiveMainloopFwdSm80ILi4ELi1ELb0EN4cute5tupleIJNS5_1CILi128EEENS7_ILi112EEENS7_ILi64EEEEEELi64ENS_10bfloat16_tEfNS_4arch4Sm80ELb0ELb0ELb0ELb0ELb0ELb0ELb1ELb1EEENS1_21CollectiveEpilogueFwdINS6_IJS8_SA_S9_EEENS6_IJNS7_ILi1EEESI_SI_EEESC_SE_Li128ELb0ELb1ELb1ELb0EEENS1_19SingleTileSchedulerILb0ELb1ELb1ELi128EEEEEEEEEvNT_6ParamsE:
[----:B------:R-:W-:Y:S01]  /*0000*/  LDC R1, c[0x0][0x37c] ;  /* 0x0000df00ff017b82 */ /* 0x000fe20000000800 */
[----:B------:R-:W-:Y:S05]  /*0010*/  EXIT ;  /* 0x000000000000794d */ /* 0x000fea0003800000 */
.L_x_0:
[----:B------:R-:W-:-:S00]  /*0020*/  BRA `(.L_x_0) ;  /* 0xfffffffc00fc7947 */ /* 0x000fc0000383ffff */
[----:B------:R-:W-:-:S00]  /*0030*/  NOP ;  /* 0x0000000000007918 */ /* 0x000fc00000000000 */
        /* <DEDUP_REMOVED lines=12> */
.L_x_9:


//--------------------- .text._ZN7cutlass13device_kernelIN5flash19enable_sm80_to_sm89INS1_16FlashAttnFwdSm80INS1_25CollectiveMainloopFwdSm80ILi4ELi1ELb0EN4cute5tupleIJNS5_1CILi128EEENS7_ILi80EEENS7_ILi64EEEEEELi64ENS_10bfloat16_tEfNS_4arch4Sm80ELb0ELb0ELb0ELb1ELb0ELb0ELb1ELb1EEENS1_21CollectiveEpilogueFwdINS6_IJS8_SA_S9_EEENS6_IJNS7_ILi1EEESI_SI_EEESC_SE_Li128ELb1ELb1ELb1ELb0EEENS1_36VarlenDynamicPersistentTileSchedulerILi128ELi80ELi128ELi128ELb1ELb1ELb0ELb0ELb1ELb1EEEEEEEEEvNT_6ParamsE --------------------------
	.section	.text._ZN7cutlass13device_kernelIN5flash19enable_sm80_to_sm89INS1_16FlashAttnFwdSm80INS1_25CollectiveMainloopFwdSm80ILi4ELi1ELb0EN4cute5tupleIJNS5_1CILi128EEENS7_ILi80EEENS7_ILi64EEEEEELi64ENS_10bfloat16_tEfNS_4arch4Sm80ELb0ELb0ELb0ELb1ELb0ELb0ELb1ELb1EEENS1_21CollectiveEpilogueFwdINS6_IJS8_SA_S9_EEENS6_IJNS7_ILi1EEESI_SI_EEESC_SE_Li128ELb1ELb1ELb1ELb0EEENS1_36VarlenDynamicPersistentTileSchedulerILi128ELi80ELi128ELi128ELb1ELb1ELb0ELb0ELb1ELb1EEEEEEEEEvNT_6ParamsE,"ax",@progbits
	.align	128
.text._ZN7cutlass13device_kernelIN5flash19enable_sm80_to_sm89INS1_16FlashAttnFwdSm80INS1_25CollectiveMainloopFwdSm80ILi4ELi1ELb0EN4cute5tupleIJNS5_1CILi128EEENS7_ILi80EEENS7_ILi64EEEEEELi64ENS_10bfloat16_tEfNS_4arch4Sm80ELb0ELb0ELb0ELb1ELb0ELb0ELb1ELb1EEENS1_21CollectiveEpilogueFwdINS6_IJS8_SA_S9_EEENS6_IJNS7_ILi1EEESI_SI_EEESC_SE_Li128ELb1ELb1ELb1ELb0EEENS1_36VarlenDynamicPersistentTileSchedulerILi128ELi80ELi128ELi128ELb1ELb1ELb0ELb0ELb1ELb1EEEEEEEEEvNT_6ParamsE:
        .type           _ZN7cutlass13device_kernelIN5flash19enable_sm80_to_sm89INS1_16FlashAttnFwdSm80INS1_25CollectiveMainloopFwdSm80ILi4ELi1ELb0EN4cute5tupleIJNS5_1CILi128EEENS7_ILi80EEENS7_ILi64EEEEEELi64ENS_10bfloat16_tEfNS_4arch4Sm80ELb0ELb0ELb0ELb1ELb0ELb0ELb1ELb1EEENS1_21CollectiveEpilogueFwdINS6_IJS8_SA_S9_EEENS6_IJNS7_ILi1EEESI_SI_EEESC_SE_Li128ELb1ELb1ELb1ELb0EEENS1_36VarlenDynamicPersistentTileSchedulerILi128ELi80ELi128ELi128ELb1ELb1ELb0ELb0ELb1ELb1EEEEEEEEEvNT_6ParamsE,@function
        .size           _ZN7cutlass13device_kernelIN5flash19enable_sm80_to_sm89INS1_16FlashAttnFwdSm80INS1_25CollectiveMainloopFwdSm80ILi4ELi1ELb0EN4cute5tupleIJNS5_1CILi128EEENS7_ILi80EEENS7_ILi64EEEEEELi64ENS_10bfloat16_tEfNS_4arch4Sm80ELb0ELb0ELb0ELb1ELb0ELb0ELb1ELb1EEENS1_21CollectiveEpilogueFwdINS6_IJS8_SA_S9_EEENS6_IJNS7_ILi1EEESI_SI_EEESC_SE_Li128ELb1ELb1ELb1ELb0EEENS1_36VarlenDynamicPersistentTileSchedulerILi128ELi80ELi128ELi128ELb1ELb1ELb0ELb0ELb1ELb1EEEEEEEEEvNT_6ParamsE,(.L_x_10 - _ZN7cutlass13device_kernelIN5flash19enable_sm80_to_sm89INS1_16FlashAttnFwdSm80INS1_25CollectiveMainloopFwdSm80ILi4ELi1ELb0EN4cute5tupleIJNS5_1CILi128EEENS7_ILi80EEENS7_ILi64EEEEEELi64ENS_10bfloat16_tEfNS_4arch4Sm80ELb0ELb0ELb0ELb1ELb0ELb0ELb1ELb1EEENS1_21CollectiveEpilogueFwdINS6_IJS8_SA_S9_EEENS6_IJNS7_ILi1EEESI_SI_EEESC_SE_Li128ELb1ELb1ELb1ELb0EEENS1_36VarlenDynamicPersistentTileSchedulerILi128ELi80ELi128ELi128ELb1ELb1ELb0ELb0ELb1ELb1EEEEEEEEEvNT_6ParamsE)
        .other          _ZN7cutlass13device_kernelIN5flash19enable_sm80_to_sm89INS1_16FlashAttnFwdSm80INS1_25CollectiveMainloopFwdSm80ILi4ELi1ELb0EN4cute5tupleIJNS5_1CILi128EEENS7_ILi80EEENS7_ILi64EEEEEELi64ENS_10bfloat16_tEfNS_4arch4Sm80ELb0ELb0ELb0ELb1ELb0ELb0ELb1ELb1EEENS1_21CollectiveEpilogueFwdINS6_IJS8_SA_S9_EEENS6_IJNS7_ILi1EEESI_SI_EEESC_SE_Li128ELb1ELb1ELb1ELb0EEENS1_36VarlenDynamicPersistentTileSchedulerILi128ELi80ELi128ELi128ELb1ELb1ELb0ELb0ELb1ELb1EEEEEEEEEvNT_6ParamsE,@"STO_CUDA_ENTRY STV_DEFAULT"
_ZN7cutlass13device_kernelIN5flash19enable_sm80_to_sm89INS1_16FlashAttnFwdSm80INS1_25CollectiveMainloopFwdSm80ILi4ELi1ELb0EN4cute5tupleIJNS5_1CILi128EEENS7_ILi80EEENS7_ILi64EEEEEELi64ENS_10bfloat16_tEfNS_4arch4Sm80ELb0ELb0ELb0ELb1ELb0ELb0ELb1ELb1EEENS1_21CollectiveEpilogueFwdINS6_IJS8_SA_S9_EEENS6_IJNS7_ILi1EEESI_SI_EEESC_SE_Li128ELb1ELb1ELb1ELb0EEENS1_36VarlenDynamicPersistentTileSchedulerILi128ELi80ELi128ELi128ELb1ELb1ELb0ELb0ELb1ELb1EEEEEEEEEvNT_6ParamsE:
[----:B------:R-:W-:Y:S01]  /*0000*/  LDC R1, c[0x0][0x37c] ;  /* 0x0000df00ff017b82 */ /* 0x000fe20000000800 */
[----:B------:R-:W-:Y:S05]  /*0010*/  EXIT ;  /* 0x000000000000794d */ /* 0x000fea0003800000 */
.L_x_1:
        /* <DEDUP_REMOVED lines=14> */
.L_x_10:


//--------------------- .text._ZN7cutlass13device_kernelIN5flash19enable_sm80_to_sm89INS1_16FlashAttnFwdSm80INS1_25CollectiveMainloopFwdSm80ILi4ELi1ELb0EN4cute5tupleIJNS5_1CILi128EEENS7_ILi80EEENS7_ILi64EEEEEELi64ENS_10bfloat16_tEfNS_4arch4Sm80ELb0ELb0ELb0ELb1ELb0ELb1ELb1ELb1EEENS1_21CollectiveEpilogueFwdINS6_IJS8_SA_S9_EEENS6_IJNS7_ILi1EEESI_SI_EEESC_SE_Li128ELb1ELb1ELb1ELb0EEENS1_36VarlenDynamicPersistentTileSchedulerILi128ELi80ELi128ELi128ELb1ELb1ELb0ELb0ELb1ELb1EEEEEEEEEvNT_6ParamsE --------------------------
	.section	.text._ZN7cutlass13device_kernelIN5flash19enable_sm80_to_sm89INS1_16FlashAttnFwdSm80INS1_25CollectiveMainloopFwdSm80ILi4ELi1ELb0EN4cute5tupleIJNS5_1CILi128EEENS7_ILi80EEENS7_ILi64EEEEEELi64ENS_10bfloat16_tEfNS_4arch4Sm80ELb0ELb0ELb0ELb1ELb0ELb1ELb1ELb1EEENS1_21CollectiveEpilogueFwdINS6_IJS8_SA_S9_EEENS6_IJNS7_ILi1EEESI_SI_EEESC_SE_Li128ELb1ELb1ELb1ELb0EEENS1_36VarlenDynamicPersistentTileSchedulerILi128ELi80ELi128ELi128ELb1ELb1ELb0ELb0ELb1ELb1EEEEEEEEEvNT_6ParamsE,"ax",@progbits
	.align	128
.text._ZN7cutlass13device_kernelIN5flash19enable_sm80_to_sm89INS1_16FlashAttnFwdSm80INS1_25CollectiveMainloopFwdSm80ILi4ELi1ELb0EN4cute5tupleIJNS5_1CILi128EEENS7_ILi80EEENS7_ILi64EEEEEELi64ENS_10bfloat16_tEfNS_4arch4Sm80ELb0ELb0ELb0ELb1ELb0ELb1ELb1ELb1EEENS1_21CollectiveEpilogueFwdINS6_IJS8_SA_S9_EEENS6_IJNS7_ILi1EEESI_SI_EEESC_SE_Li128ELb1ELb1ELb1ELb0EEENS1_36VarlenDynamicPersistentTileSchedulerILi128ELi80ELi128ELi128ELb1ELb1ELb0ELb0ELb1ELb1EEEEEEEEEvNT_6ParamsE:
        .type           _ZN7cutlass13device_kernelIN5flash19enable_sm80_to_sm89INS1_16FlashAttnFwdSm80INS1_25CollectiveMainloopFwdSm80ILi4ELi1ELb0EN4cute5tupleIJNS5_1CILi128EEENS7_ILi80EEENS7_ILi64EEEEEELi64ENS_10bfloat16_tEfNS_4arch4Sm80ELb0ELb0ELb0ELb1ELb0ELb1ELb1ELb1EEENS1_21CollectiveEpilogueFwdINS6_IJS8_SA_S9_EEENS6_IJNS7_ILi1EEESI_SI_EEESC_SE_Li128ELb1ELb1ELb1ELb0EEENS1_36VarlenDynamicPersistentTileSchedulerILi128ELi80ELi128ELi128ELb1ELb1ELb0ELb0ELb1ELb1EEEEEEEEEvNT_6ParamsE,@function
        .size           _ZN7cutlass13device_kernelIN5flash19enable_sm80_to_sm89INS1_16FlashAttnFwdSm80INS1_25CollectiveMainloopFwdSm80ILi4ELi1ELb0EN4cute5tupleIJNS5_1CILi128EEENS7_ILi80EEENS7_ILi64EEEEEELi64ENS_10bfloat16_tEfNS_4arch4Sm80ELb0ELb0ELb0ELb1ELb0ELb1ELb1ELb1EEENS1_21CollectiveEpilogueFwdINS6_IJS8_SA_S9_EEENS6_IJNS7_ILi1EEESI_SI_EEESC_SE_Li128ELb1ELb1ELb1ELb0EEENS1_36VarlenDynamicPersistentTileSchedulerILi128ELi80ELi128ELi128ELb1ELb1ELb0ELb0ELb1ELb1EEEEEEEEEvNT_6ParamsE,(.L_x_11 - _ZN7cutlass13device_kernelIN5flash19enable_sm80_to_sm89INS1_16FlashAttnFwdSm80INS1_25CollectiveMainloopFwdSm80ILi4ELi1ELb0EN4cute5tupleIJNS5_1CILi128EEENS7_ILi80EEENS7_ILi64EEEEEELi64ENS_10bfloat16_tEfNS_4arch4Sm80ELb0ELb0ELb0ELb1ELb0ELb1ELb1ELb1EEENS1_21CollectiveEpilogueFwdINS6_IJS8_SA_S9_EEENS6_IJNS7_ILi1EEESI_SI_EEESC_SE_Li128ELb1ELb1ELb1ELb0EEENS1_36VarlenDynamicPersistentTileSchedulerILi128ELi80ELi128ELi128ELb1ELb1ELb0ELb0ELb1ELb1EEEEEEEEEvNT_6ParamsE)
        .other          _ZN7cutlass13device_kernelIN5flash19enable_sm80_to_sm89INS1_16FlashAttnFwdSm80INS1_25CollectiveMainloopFwdSm80ILi4ELi1ELb0EN4cute5tupleIJNS5_1CILi128EEENS7_ILi80EEENS7_ILi64EEEEEELi64ENS_10bfloat16_tEfNS_4arch4Sm80ELb0ELb0ELb0ELb1ELb0ELb1ELb1ELb1EEENS1_21CollectiveEpilogueFwdINS6_IJS8_SA_S9_EEENS6_IJNS7_ILi1EEESI_SI_EEESC_SE_Li128ELb1ELb1ELb1ELb0EEENS1_36VarlenDynamicPersistentTileSchedulerILi128ELi80ELi128ELi128ELb1ELb1ELb0ELb0ELb1ELb1EEEEEEEEEvNT_6ParamsE,@"STO_CUDA_ENTRY STV_DEFAULT"
_ZN7cutlass13device_kernelIN5flash19enable_sm80_to_sm89INS1_16FlashAttnFwdSm80INS1_25CollectiveMainloopFwdSm80ILi4ELi1ELb0EN4cute5tupleIJNS5_1CILi128EEENS7_ILi80EEENS7_ILi64EEEEEELi64ENS_10bfloat16_tEfNS_4arch4Sm80ELb0ELb0ELb0ELb1ELb0ELb1ELb1ELb1EEENS1_21CollectiveEpilogueFwdINS6_IJS8_SA_S9_EEENS6_IJNS7_ILi1EEESI_SI_EEESC_SE_Li128ELb1ELb1ELb1ELb0EEENS1_36VarlenDynamicPersistentTileSchedulerILi128ELi80ELi128ELi128ELb1ELb1ELb0ELb0ELb1ELb1EEEEEEEEEvNT_6ParamsE:
[----:B------:R-:W-:Y:S01]  /*0000*/  LDC R1, c[0x0][0x37c] ;  /* 0x0000df00ff017b82 */ /* 0x000fe20000000800 */
[----:B------:R-:W-:Y:S05]  /*0010*/  EXIT ;  /* 0x000000000000794d */ /* 0x000fea0003800000 */
.L_x_2:
        /* <DEDUP_REMOVED lines=14> */
.L_x_11:


//--------------------- .text._ZN7cutlass13device_kernelIN5flash19enable_sm80_to_sm89INS1_16FlashAttnFwdSm80INS1_25CollectiveMainloopFwdSm80ILi4ELi1ELb0EN4cute5tupleIJNS5_1CILi128EEENS7_ILi96EEENS7_ILi64EEEEEELi64ENS_10bfloat16_tEfNS_4arch4Sm80ELb0ELb1ELb0ELb0ELb0ELb0ELb1ELb1EEENS1_21CollectiveEpilogueFwdINS6_IJS8_SA_S9_EEENS6_IJNS7_ILi1EEESI_SI_EEESC_SE_Li128ELb0ELb1ELb1ELb0EEENS1_19SingleTileSchedulerILb0ELb1ELb1ELi128EEEEEEEEEvNT_6ParamsE --------------------------
	.section	.text._ZN7cutlass13device_kernelIN5flash19enable_sm80_to_sm89INS1_16FlashAttnFwdSm80INS1_25CollectiveMainloopFwdSm80ILi4ELi1ELb0EN4cute5tupleIJNS5_1CILi128EEENS7_ILi96EEENS7_ILi64EEEEEELi64ENS_10bfloat16_tEfNS_4arch4Sm80ELb0ELb1ELb0ELb0ELb0ELb0ELb1ELb1EEENS1_21CollectiveEpilogueFwdINS6_IJS8_SA_S9_EEENS6_IJNS7_ILi1EEESI_SI_EEESC_SE_Li128ELb0ELb1ELb1ELb0EEENS1_19SingleTileSchedulerILb0ELb1ELb1ELi128EEEEEEEEEvNT_6ParamsE,"ax",@progbits
	.align	128
.text._ZN7cutlass13device_kernelIN5flash19enable_sm80_to_sm89INS1_16FlashAttnFwdSm80INS1_25CollectiveMainloopFwdSm80ILi4ELi1ELb0EN4cute5tupleIJNS5_1CILi128EEENS7_ILi96EEENS7_ILi64EEEEEELi64ENS_10bfloat16_tEfNS_4arch4Sm80ELb0ELb1ELb0ELb0ELb0ELb0ELb1ELb1EEENS1_21CollectiveEpilogueFwdINS6_IJS8_SA_S9_EEENS6_IJNS7_ILi1EEESI_SI_EEESC_SE_Li128ELb0ELb1ELb1ELb0EEENS1_19SingleTileSchedulerILb0ELb1ELb1ELi128EEEEEEEEEvNT_6ParamsE:
        .type           _ZN7cutlass13device_kernelIN5flash19enable_sm80_to_sm89INS1_16FlashAttnFwdSm80INS1_25CollectiveMainloopFwdSm80ILi4ELi1ELb0EN4cute5tupleIJNS5_1CILi128EEENS7_ILi96EEENS7_ILi64EEEEEELi64ENS_10bfloat16_tEfNS_4arch4Sm80ELb0ELb1ELb0ELb0ELb0ELb0ELb1ELb1EEENS1_21CollectiveEpilogueFwdINS6_IJS8_SA_S9_EEENS6_IJNS7_ILi1EEESI_SI_EEESC_SE_Li128ELb0ELb1ELb1ELb0EEENS1_19SingleTileSchedulerILb0ELb1ELb1ELi128EEEEEEEEEvNT_6ParamsE,@function
        .size           _ZN7cutlass13device_kernelIN5flash19enable_sm80_to_sm89INS1_16FlashAttnFwdSm80INS1_25CollectiveMainloopFwdSm80ILi4ELi1ELb0EN4cute5tupleIJNS5_1CILi128EEENS7_ILi96EEENS7_ILi64EEEEEELi64ENS_10bfloat16_tEfNS_4arch4Sm80ELb0ELb1ELb0ELb0ELb0ELb0ELb1ELb1EEENS1_21CollectiveEpilogueFwdINS6_IJS8_SA_S9_EEENS6_IJNS7_ILi1EEESI_SI_EEESC_SE_Li128ELb0ELb1ELb1ELb0EEENS1_19SingleTileSchedulerILb0ELb1ELb1ELi128EEEEEEEEEvNT_6ParamsE,(.L_x_12 - _ZN7cutlass13device_kernelIN5flash19enable_sm80_to_sm89INS1_16FlashAttnFwdSm80INS1_25CollectiveMainloopFwdSm80ILi4ELi1ELb0EN4cute5tupleIJNS5_1CILi128EEENS7_ILi96EEENS7_ILi64EEEEEELi64ENS_10bfloat16_tEfNS_4arch4Sm80ELb0ELb1ELb0ELb0ELb0ELb0ELb1ELb1EEENS1_21CollectiveEpilogueFwdINS6_IJS8_SA_S9_EEENS6_IJNS7_ILi1EEESI_SI_EEESC_SE_Li128ELb0ELb1ELb1ELb0EEENS1_19SingleTileSchedulerILb0ELb1ELb1ELi128EEEEEEEEEvNT_6ParamsE)
        .other          _ZN7cutlass13device_kernelIN5flash19enable_sm80_to_sm89INS1_16FlashAttnFwdSm80INS1_25CollectiveMainloopFwdSm80ILi4ELi1ELb0EN4cute5tupleIJNS5_1CILi128EEENS7_ILi96EEENS7_ILi64EEEEEELi64ENS_10bfloat16_tEfNS_4arch4Sm80ELb0ELb1ELb0ELb0ELb0ELb0ELb1ELb1EEENS1_21CollectiveEpilogueFwdINS6_IJS8_SA_S9_EEENS6_IJNS7_ILi1EEESI_SI_EEESC_SE_Li128ELb0ELb1ELb1ELb0EEENS1_19SingleTileSchedulerILb0ELb1ELb1ELi128EEEEEEEEEvNT_6ParamsE,@"STO_CUDA_ENTRY STV_DEFAULT"
_ZN7cutlass13device_kernelIN5flash19enable_sm80_to_sm89INS1_16FlashAttnFwdSm80INS1_25CollectiveMainloopFwdSm80ILi4ELi1ELb0EN4cute5tupleIJNS5_1CILi128EEENS7_ILi96EEENS7_ILi64EEEEEELi64ENS_10bfloat16_tEfNS_4arch4Sm80ELb0ELb1ELb0ELb0ELb0ELb0ELb1ELb1EEENS1_21CollectiveEpilogueFwdINS6_IJS8_SA_S9_EEENS6_IJNS7_ILi1EEESI_SI_EEESC_SE_Li128ELb0ELb1ELb1ELb0EEENS1_19SingleTileSchedulerILb0ELb1ELb1ELi128EEEEEEEEEvNT_6ParamsE:
[----:B------:R-:W-:Y:S01]  /*0000*/  LDC R1, c[0x0][0x37c] ;  /* 0x0000df00ff017b82 */ /* 0x000fe20000000800 */
[----:B------:R-:W-:Y:S05]  /*0010*/  EXIT ;  /* 0x000000000000794d */ /* 0x000fea0003800000 */
.L_x_3:
        /* <DEDUP_REMOVED lines=14> */
.L_x_12:


//--------------------- .text._ZN7cutlass13device_kernelIN5flash19enable_sm80_to_sm89INS1_16FlashAttnFwdSm80INS1_25CollectiveMainloopFwdSm80ILi4ELi1ELb0EN4cute5tupleIJNS5_1CILi128EEENS7_ILi80EEENS7_ILi64EEEEEELi64ENS_10bfloat16_tEfNS_4arch4Sm80ELb0ELb1ELb0ELb1ELb0ELb0ELb1ELb1EEENS1_21CollectiveEpilogueFwdINS6_IJS8_SA_S9_EEENS6_IJNS7_ILi1EEESI_SI_EEESC_SE_Li128ELb1ELb1ELb1ELb0EEENS1_36VarlenDynamicPersistentTileSchedulerILi128ELi80ELi128ELi128ELb1ELb1ELb0ELb1ELb0ELb1EEEEEEEEEvNT_6ParamsE --------------------------
	.section	.text._ZN7cutlass13device_kernelIN5flash19enable_sm80_to_sm89INS1_16FlashAttnFwdSm80INS1_25CollectiveMainloopFwdSm80ILi4ELi1ELb0EN4cute5tupleIJNS5_1CILi128EEENS7_ILi80EEENS7_ILi64EEEEEELi64ENS_10bfloat16_tEfNS_4arch4Sm80ELb0ELb1ELb0ELb1ELb0ELb0ELb1ELb1EEENS1_21CollectiveEpilogueFwdINS6_IJS8_SA_S9_EEENS6_IJNS7_ILi1EEESI_SI_EEESC_SE_Li128ELb1ELb1ELb1ELb0EEENS1_36VarlenDynamicPersistentTileSchedulerILi128ELi80ELi128ELi128ELb1ELb1ELb0ELb1ELb0ELb1EEEEEEEEEvNT_6ParamsE,"ax",@progbits
	.align	128
.text._ZN7cutlass13device_kernelIN5flash19enable_sm80_to_sm89INS1_16FlashAttnFwdSm80INS1_25CollectiveMainloopFwdSm80ILi4ELi1ELb0EN4cute5tupleIJNS5_1CILi128EEENS7_ILi80EEENS7_ILi64EEEEEELi64ENS_10bfloat16_tEfNS_4arch4Sm80ELb0ELb1ELb0ELb1ELb0ELb0ELb1ELb1EEENS1_21CollectiveEpilogueFwdINS6_IJS8_SA_S9_EEENS6_IJNS7_ILi1EEESI_SI_EEESC_SE_Li128ELb1ELb1ELb1ELb0EEENS1_36VarlenDynamicPersistentTileSchedulerILi128ELi80ELi128ELi128ELb1ELb1ELb0ELb1ELb0ELb1EEEEEEEEEvNT_6ParamsE:
        .type           _ZN7cutlass13device_kernelIN5flash19enable_sm80_to_sm89INS1_16FlashAttnFwdSm80INS1_25CollectiveMainloopFwdSm80ILi4ELi1ELb0EN4cute5tupleIJNS5_1CILi128EEENS7_ILi80EEENS7_ILi64EEEEEELi64ENS_10bfloat16_tEfNS_4arch4Sm80ELb0ELb1ELb0ELb1ELb0ELb0ELb1ELb1EEENS1_21CollectiveEpilogueFwdINS6_IJS8_SA_S9_EEENS6_IJNS7_ILi1EEESI_SI_EEESC_SE_Li128ELb1ELb1ELb1ELb0EEENS1_36VarlenDynamicPersistentTileSchedulerILi128ELi80ELi128ELi128ELb1ELb1ELb0ELb1ELb0ELb1EEEEEEEEEvNT_6ParamsE,@function
        .size           _ZN7cutlass13device_kernelIN5flash19enable_sm80_to_sm89INS1_16FlashAttnFwdSm80INS1_25CollectiveMainloopFwdSm80ILi4ELi1ELb0EN4cute5tupleIJNS5_1CILi128EEENS7_ILi80EEENS7_ILi64EEEEEELi64ENS_10bfloat16_tEfNS_4arch4Sm80ELb0ELb1ELb0ELb1ELb0ELb0ELb1ELb1EEENS1_21CollectiveEpilogueFwdINS6_IJS8_SA_S9_EEENS6_IJNS7_ILi1EEESI_SI_EEESC_SE_Li128ELb1ELb1ELb1ELb0EEENS1_36VarlenDynamicPersistentTileSchedulerILi128ELi80ELi128ELi128ELb1ELb1ELb0ELb1ELb0ELb1EEEEEEEEEvNT_6ParamsE,(.L_x_13 - _ZN7cutlass13device_kernelIN5flash19enable_sm80_to_sm89INS1_16FlashAttnFwdSm80INS1_25CollectiveMainloopFwdSm80ILi4ELi1ELb0EN4cute5tupleIJNS5_1CILi128EEENS7_ILi80EEENS7_ILi64EEEEEELi64ENS_10bfloat16_tEfNS_4arch4Sm80ELb0ELb1ELb0ELb1ELb0ELb0ELb1ELb1EEENS1_21CollectiveEpilogueFwdINS6_IJS8_SA_S9_EEENS6_IJNS7_ILi1EEESI_SI_EEESC_SE_Li128ELb1ELb1ELb1ELb0EEENS1_36VarlenDynamicPersistentTileSchedulerILi128ELi80ELi128ELi128ELb1ELb1ELb0ELb1ELb0ELb1EEEEEEEEEvNT_6ParamsE)
        .other          _ZN7cutlass13device_kernelIN5flash19enable_sm80_to_sm89INS1_16FlashAttnFwdSm80INS1_25CollectiveMainloopFwdSm80ILi4ELi1ELb0EN4cute5tupleIJNS5_1CILi128EEENS7_ILi80EEENS7_ILi64EEEEEELi64ENS_10bfloat16_tEfNS_4arch4Sm80ELb0ELb1ELb0ELb1ELb0ELb0ELb1ELb1EEENS1_21CollectiveEpilogueFwdINS6_IJS8_SA_S9_EEENS6_IJNS7_ILi1EEESI_SI_EEESC_SE_Li128ELb1ELb1ELb1ELb0EEENS1_36VarlenDynamicPersistentTileSchedulerILi128ELi80ELi128ELi128ELb1ELb1ELb0ELb1ELb0ELb1EEEEEEEEEvNT_6ParamsE,@"STO_CUDA_ENTRY STV_DEFAULT"
_ZN7cutlass13device_kernelIN5flash19enable_sm80_to_sm89INS1_16FlashAttnFwdSm80INS1_25CollectiveMainloopFwdSm80ILi4ELi1ELb0EN4cute5tupleIJNS5_1CILi128EEENS7_ILi80EEENS7_ILi64EEEEEELi64ENS_10bfloat16_tEfNS_4arch4Sm80ELb0ELb1ELb0ELb1ELb0ELb0ELb1ELb1EEENS1_21CollectiveEpilogueFwdINS6_IJS8_SA_S9_EEENS6_IJNS7_ILi1EEESI_SI_EEESC_SE_Li128ELb1ELb1ELb1ELb0EEENS1_36VarlenDynamicPersistentTileSchedulerILi128ELi80ELi128ELi128ELb1ELb1ELb0ELb1ELb0ELb1EEEEEEEEEvNT_6ParamsE:
[----:B------:R-:W-:Y:S01]  /*0000*/  LDC R1, c[0x0][0x37c] ;  /* 0x0000df00ff017b82 */ /* 0x000fe20000000800 */
[----:B------:R-:W-:Y:S05]  /*0010*/  EXIT ;  /* 0x000000000000794d */ /* 0x000fea0003800000 */
.L_x_4:
        /* <DEDUP_REMOVED lines=14> */
.L_x_13:


//--------------------- .text._ZN7cutlass13device_kernelIN5flash19enable_sm80_to_sm89INS1_16FlashAttnFwdSm80INS1_25CollectiveMainloopFwdSm80ILi4ELi1ELb0EN4cute5tupleIJNS5_1CILi128EEENS7_ILi80EEENS7_ILi64EEEEEELi64ENS_10bfloat16_tEfNS_4arch4Sm80ELb0ELb1ELb0ELb1ELb0ELb1ELb1ELb1EEENS1_21CollectiveEpilogueFwdINS6_IJS8_SA_S9_EEENS6_IJNS7_ILi1EEESI_SI_EEESC_SE_Li128ELb1ELb1ELb1ELb0EEENS1_36VarlenDynamicPersistentTileSchedulerILi128ELi80ELi128ELi128ELb1ELb1ELb0ELb1ELb0ELb1EEEEEEEEEvNT_6ParamsE --------------------------
	.section	.text._ZN7cutlass13device_kernelIN5flash19enable_sm80_to_sm89INS1_16FlashAttnFwdSm80INS1_25CollectiveMainloopFwdSm80ILi4ELi1ELb0EN4cute5tupleIJNS5_1CILi128EEENS7_ILi80EEENS7_ILi64EEEEEELi64ENS_10bfloat16_tEfNS_4arch4Sm80ELb0ELb1ELb0ELb1ELb0ELb1ELb1ELb1EEENS1_21CollectiveEpilogueFwdINS6_IJS8_SA_S9_EEENS6_IJNS7_ILi1EEESI_SI_EEESC_SE_Li128ELb1ELb1ELb1ELb0EEENS1_36VarlenDynamicPersistentTileSchedulerILi128ELi80ELi128ELi128ELb1ELb1ELb0ELb1ELb0ELb1EEEEEEEEEvNT_6ParamsE,"ax",@progbits
	.align	128
.text._ZN7cutlass13device_kernelIN5flash19enable_sm80_to_sm89INS1_16FlashAttnFwdSm80INS1_25CollectiveMainloopFwdSm80ILi4ELi1ELb0EN4cute5tupleIJNS5_1CILi128EEENS7_ILi80EEENS7_ILi64EEEEEELi64ENS_10bfloat16_tEfNS_4arch4Sm80ELb0ELb1ELb0ELb1ELb0ELb1ELb1ELb1EEENS1_21CollectiveEpilogueFwdINS6_IJS8_SA_S9_EEENS6_IJNS7_ILi1EEESI_SI_EEESC_SE_Li128ELb1ELb1ELb1ELb0EEENS1_36VarlenDynamicPersistentTileSchedulerILi128ELi80ELi128ELi128ELb1ELb1ELb0ELb1ELb0ELb1EEEEEEEEEvNT_6ParamsE:
        .type           _ZN7cutlass13device_kernelIN5flash19enable_sm80_to_sm89INS1_16FlashAttnFwdSm80INS1_25CollectiveMainloopFwdSm80ILi4ELi1ELb0EN4cute5tupleIJNS5_1CILi128EEENS7_ILi80EEENS7_ILi64EEEEEELi64ENS_10bfloat16_tEfNS_4arch4Sm80ELb0ELb1ELb0ELb1ELb0ELb1ELb1ELb1EEENS1_21CollectiveEpilogueFwdINS6_IJS8_SA_S9_EEENS6_IJNS7_ILi1EEESI_SI_EEESC_SE_Li128ELb1ELb1ELb1ELb0EEENS1_36VarlenDynamicPersistentTileSchedulerILi128ELi80ELi128ELi128ELb1ELb1ELb0ELb1ELb0ELb1EEEEEEEEEvNT_6ParamsE,@function
        .size           _ZN7cutlass13device_kernelIN5flash19enable_sm80_to_sm89INS1_16FlashAttnFwdSm80INS1_25CollectiveMainloopFwdSm80ILi4ELi1ELb0EN4cute5tupleIJNS5_1CILi128EEENS7_ILi80EEENS7_ILi64EEEEEELi64ENS_10bfloat16_tEfNS_4arch4Sm80ELb0ELb1ELb0ELb1ELb0ELb1ELb1ELb1EEENS1_21CollectiveEpilogueFwdINS6_IJS8_SA_S9_EEENS6_IJNS7_ILi1EEESI_SI_EEESC_SE_Li128ELb1ELb1ELb1ELb0EEENS1_36VarlenDynamicPersistentTileSchedulerILi128ELi80ELi128ELi128ELb1ELb1ELb0ELb1ELb0ELb1EEEEEEEEEvNT_6ParamsE,(.L_x_14 - _ZN7cutlass13device_kernelIN5flash19enable_sm80_to_sm89INS1_16FlashAttnFwdSm80INS1_25CollectiveMainloopFwdSm80ILi4ELi1ELb0EN4cute5tupleIJNS5_1CILi128EEENS7_ILi80EEENS7_ILi64EEEEEELi64ENS_10bfloat16_tEfNS_4arch4Sm80ELb0ELb1ELb0ELb1ELb0ELb1ELb1ELb1EEENS1_21CollectiveEpilogueFwdINS6_IJS8_SA_S9_EEENS6_IJNS7_ILi1EEESI_SI_EEESC_SE_Li128ELb1ELb1ELb1ELb0EEENS1_36VarlenDynamicPersistentTileSchedulerILi128ELi80ELi128ELi128ELb1ELb1ELb0ELb1ELb0ELb1EEEEEEEEEvNT_6ParamsE)
        .other          _ZN7cutlass13device_kernelIN5flash19enable_sm80_to_sm89INS1_16FlashAttnFwdSm80INS1_25CollectiveMainloopFwdSm80ILi4ELi1ELb0EN4cute5tupleIJNS5_1CILi128EEENS7_ILi80EEENS7_ILi64EEEEEELi64ENS_10bfloat16_tEfNS_4arch4Sm80ELb0ELb1ELb0ELb1ELb0ELb1ELb1ELb1EEENS1_21CollectiveEpilogueFwdINS6_IJS8_SA_S9_EEENS6_IJNS7_ILi1EEESI_SI_EEESC_SE_Li128ELb1ELb1ELb1ELb0EEENS1_36VarlenDynamicPersistentTileSchedulerILi128ELi80ELi128ELi128ELb1ELb1ELb0ELb1ELb0ELb1EEEEEEEEEvNT_6ParamsE,@"STO_CUDA_ENTRY STV_DEFAULT"
_ZN7cutlass13device_kernelIN5flash19enable_sm80_to_sm89INS1_16FlashAttnFwdSm80INS1_25CollectiveMainloopFwdSm80ILi4ELi1ELb0EN4cute5tupleIJNS5_1CILi128EEENS7_ILi80EEENS7_ILi64EEEEEELi64ENS_10bfloat16_tEfNS_4arch4Sm80ELb0ELb1ELb0ELb1ELb0ELb1ELb1ELb1EEENS1_21CollectiveEpilogueFwdINS6_IJS8_SA_S9_EEENS6_IJNS7_ILi1EEESI_SI_EEESC_SE_Li128ELb1ELb1ELb1ELb0EEENS1_36VarlenDynamicPersistentTileSchedulerILi128ELi80ELi128ELi128ELb1ELb1ELb0ELb1ELb0ELb1EEEEEEEEEvNT_6ParamsE:
[----:B------:R-:W-:Y:S01]  /*0000*/  LDC R1, c[0x0][0x37c] ;  /* 0x0000df00ff017b82 */ /* 0x000fe20000000800 */
[----:B------:R-:W-:Y:S05]  /*0010*/  EXIT ;  /* 0x000000000000794d */ /* 0x000fea0003800000 */
.L_x_5:
        /* <DEDUP_REMOVED lines=14> */
.L_x_14:


//--------------------- .text._ZN7cutlass13device_kernelIN5flash19enable_sm80_to_sm89INS1_16FlashAttnFwdSm80INS1_25CollectiveMainloopFwdSm80ILi4ELi1ELb0EN4cute5tupleIJNS5_1CILi128EEENS7_ILi112EEENS7_ILi64EEEEEELi64ENS_10bfloat16_tEfNS_4arch4Sm80ELb1ELb0ELb0ELb0ELb0ELb0ELb1ELb1EEENS1_21CollectiveEpilogueFwdINS6_IJS8_SA_S9_EEENS6_IJNS7_ILi1EEESI_SI_EEESC_SE_Li128ELb0ELb1ELb1ELb0EEENS1_30DynamicPersistentTileSchedulerILi128ELi128ELb1ELb1ELb0EEEEEEEEEvNT_6ParamsE --------------------------
	.section	.text._ZN7cutlass13device_kernelIN5flash19enable_sm80_to_sm89INS1_16FlashAttnFwdSm80INS1_25CollectiveMainloopFwdSm80ILi4ELi1ELb0EN4cute5tupleIJNS5_1CILi128EEENS7_ILi112EEENS7_ILi64EEEEEELi64ENS_10bfloat16_tEfNS_4arch4Sm80ELb1ELb0ELb0ELb0ELb0ELb0ELb1ELb1EEENS1_21CollectiveEpilogueFwdINS6_IJS8_SA_S9_EEENS6_IJNS7_ILi1EEESI_SI_EEESC_SE_Li128ELb0ELb1ELb1ELb0EEENS1_30DynamicPersistentTileSchedulerILi128ELi128ELb1ELb1ELb0EEEEEEEEEvNT_6ParamsE,"ax",@progbits
	.align	128
.text._ZN7cutlass13device_kernelIN5flash19enable_sm80_to_sm89INS1_16FlashAttnFwdSm80INS1_25CollectiveMainloopFwdSm80ILi4ELi1ELb0EN4cute5tupleIJNS5_1CILi128EEENS7_ILi112EEENS7_ILi64EEEEEELi64ENS_10bfloat16_tEfNS_4arch4Sm80ELb1ELb0ELb0ELb0ELb0ELb0ELb1ELb1EEENS1_21CollectiveEpilogueFwdINS6_IJS8_SA_S9_EEENS6_IJNS7_ILi1EEESI_SI_EEESC_SE_Li128ELb0ELb1ELb1ELb0EEENS1_30DynamicPersistentTileSchedulerILi128ELi128ELb1ELb1ELb0EEEEEEEEEvNT_6ParamsE:
        .type           _ZN7cutlass13device_kernelIN5flash19enable_sm80_to_sm89INS1_16FlashAttnFwdSm80INS1_25CollectiveMainloopFwdSm80ILi4ELi1ELb0EN4cute5tupleIJNS5_1CILi128EEENS7_ILi112EEENS7_ILi64EEEEEELi64ENS_10bfloat16_tEfNS_4arch4Sm80ELb1ELb0ELb0ELb0ELb0ELb0ELb1ELb1EEENS1_21CollectiveEpilogueFwdINS6_IJS8_SA_S9_EEENS6_IJNS7_ILi1EEESI_SI_EEESC_SE_Li128ELb0ELb1ELb1ELb0EEENS1_30DynamicPersistentTileSchedulerILi128ELi128ELb1ELb1ELb0EEEEEEEEEvNT_6ParamsE,@function
        .size           _ZN7cutlass13device_kernelIN5flash19enable_sm80_to_sm89INS1_16FlashAttnFwdSm80INS1_25CollectiveMainloopFwdSm80ILi4ELi1ELb0EN4cute5tupleIJNS5_1CILi128EEENS7_ILi112EEENS7_ILi64EEEEEELi64ENS_10bfloat16_tEfNS_4arch4Sm80ELb1ELb0ELb0ELb0ELb0ELb0ELb1ELb1EEENS1_21CollectiveEpilogueFwdINS6_IJS8_SA_S9_EEENS6_IJNS7_ILi1EEESI_SI_EEESC_SE_Li128ELb0ELb1ELb1ELb0EEENS1_30DynamicPersistentTileSchedulerILi128ELi128ELb1ELb1ELb0EEEEEEEEEvNT_6ParamsE,(.L_x_15 - _ZN7cutlass13device_kernelIN5flash19enable_sm80_to_sm89INS1_16FlashAttnFwdSm80INS1_25CollectiveMainloopFwdSm80ILi4ELi1ELb0EN4cute5tupleIJNS5_1CILi128EEENS7_ILi112EEENS7_ILi64EEEEEELi64ENS_10bfloat16_tEfNS_4arch4Sm80ELb1ELb0ELb0ELb0ELb0ELb0ELb1ELb1EEENS1_21CollectiveEpilogueFwdINS6_IJS8_SA_S9_EEENS6_IJNS7_ILi1EEESI_SI_EEESC_SE_Li128ELb0ELb1ELb1ELb0EEENS1_30DynamicPersistentTileSchedulerILi128ELi128ELb1ELb1ELb0EEEEEEEEEvNT_6ParamsE)
        .other          _ZN7cutlass13device_kernelIN5flash19enable_sm80_to_sm89INS1_16FlashAttnFwdSm80INS1_25CollectiveMainloopFwdSm80ILi4ELi1ELb0EN4cute5tupleIJNS5_1CILi128EEENS7_ILi112EEENS7_ILi64EEEEEELi64ENS_10bfloat16_tEfNS_4arch4Sm80ELb1ELb0ELb0ELb0ELb0ELb0ELb1ELb1EEENS1_21CollectiveEpilogueFwdINS6_IJS8_SA_S9_EEENS6_IJNS7_ILi1EEESI_SI_EEESC_SE_Li128ELb0ELb1ELb1ELb0EEENS1_30DynamicPersistentTileSchedulerILi128ELi128ELb1ELb1ELb0EEEEEEEEEvNT_6ParamsE,@"STO_CUDA_ENTRY STV_DEFAULT"
_ZN7cutlass13device_kernelIN5flash19enable_sm80_to_sm89INS1_16FlashAttnFwdSm80INS1_25CollectiveMainloopFwdSm80ILi4ELi1ELb0EN4cute5tupleIJNS5_1CILi128EEENS7_ILi112EEENS7_ILi64EEEEEELi64ENS_10bfloat16_tEfNS_4arch4Sm80ELb1ELb0ELb0ELb0ELb0ELb0ELb1ELb1EEENS1_21CollectiveEpilogueFwdINS6_IJS8_SA_S9_EEENS6_IJNS7_ILi1EEESI_SI_EEESC_SE_Li128ELb0ELb1ELb1ELb0EEENS1_30DynamicPersistentTileSchedulerILi128ELi128ELb1ELb1ELb0EEEEEEEEEvNT_6ParamsE:
[----:B------:R-:W-:Y:S01]  /*0000*/  LDC R1, c[0x0][0x37c] ;  /* 0x0000df00ff017b82 */ /* 0x000fe20000000800 */
[----:B------:R-:W-:Y:S05]  /*0010*/  EXIT ;  /* 0x000000000000794d */ /* 0x000fea0003800000 */
.L_x_6:
        /* <DEDUP_REMOVED lines=14> */
.L_x_15:


//--------------------- .text._ZN7cutlass13device_kernelIN5flash19enable_sm80_to_sm89INS1_16FlashAttnFwdSm80INS1_25CollectiveMainloopFwdSm80ILi4ELi1ELb0EN4cute5tupleIJNS5_1CILi128EEENS7_ILi80EEENS7_ILi64EEEEEELi64ENS_10bfloat16_tEfNS_4arch4Sm80ELb1ELb0ELb0ELb1ELb0ELb0ELb1ELb1EEENS1_21CollectiveEpilogueFwdINS6_IJS8_SA_S9_EEENS6_IJNS7_ILi1EEESI_SI_EEESC_SE_Li128ELb1ELb1ELb1ELb0EEENS1_36VarlenDynamicPersistentTileSchedulerILi128ELi80ELi128ELi128ELb1ELb1ELb0ELb1ELb1ELb1EEEEEEEEEvNT_6ParamsE --------------------------
	.section	.text._ZN7cutlass13device_kernelIN5flash19enable_sm80_to_sm89INS1_16FlashAttnFwdSm80INS1_25CollectiveMainloopFwdSm80ILi4ELi1ELb0EN4cute5tupleIJNS5_1CILi128EEENS7_ILi80EEENS7_ILi64EEEEEELi64ENS_10bfloat16_tEfNS_4arch4Sm80ELb1ELb0ELb0ELb1ELb0ELb0ELb1ELb1EEENS1_21CollectiveEpilogueFwdINS6_IJS8_SA_S9_EEENS6_IJNS7_ILi1EEESI_SI_EEESC_SE_Li128ELb1ELb1ELb1ELb0EEENS1_36VarlenDynamicPersistentTileSchedulerILi128ELi80ELi128ELi128ELb1ELb1ELb0ELb1ELb1ELb1EEEEEEEEEvNT_6ParamsE,"ax",@progbits
	.align	128
.text._ZN7cutlass13device_kernelIN5flash19enable_sm80_to_sm89INS1_16FlashAttnFwdSm80INS1_25CollectiveMainloopFwdSm80ILi4ELi1ELb0EN4cute5tupleIJNS5_1CILi128EEENS7_ILi80EEENS7_ILi64EEEEEELi64ENS_10bfloat16_tEfNS_4arch4Sm80ELb1ELb0ELb0ELb1ELb0ELb0ELb1ELb1EEENS1_21CollectiveEpilogueFwdINS6_IJS8_SA_S9_EEENS6_IJNS7_ILi1EEESI_SI_EEESC_SE_Li128ELb1ELb1ELb1ELb0EEENS1_36VarlenDynamicPersistentTileSchedulerILi128ELi80ELi128ELi128ELb1ELb1ELb0ELb1ELb1ELb1EEEEEEEEEvNT_6ParamsE:
        .type           _ZN7cutlass13device_kernelIN5flash19enable_sm80_to_sm89INS1_16FlashAttnFwdSm80INS1_25CollectiveMainloopFwdSm80ILi4ELi1ELb0EN4cute5tupleIJNS5_1CILi128EEENS7_ILi80EEENS7_ILi64EEEEEELi64ENS_10bfloat16_tEfNS_4arch4Sm80ELb1ELb0ELb0ELb1ELb0ELb0ELb1ELb1EEENS1_21CollectiveEpilogueFwdINS6_IJS8_SA_S9_EEENS6_IJNS7_ILi1EEESI_SI_EEESC_SE_Li128ELb1ELb1ELb1ELb0EEENS1_36VarlenDynamicPersistentTileSchedulerILi128ELi80ELi128ELi128ELb1ELb1ELb0ELb1ELb1ELb1EEEEEEEEEvNT_6ParamsE,@function
        .size           _ZN7cutlass13device_kernelIN5flash19enable_sm80_to_sm89INS1_16FlashAttnFwdSm80INS1_25CollectiveMainloopFwdSm80ILi4ELi1ELb0EN4cute5tupleIJNS5_1CILi128EEENS7_ILi80EEENS7_ILi64EEEEEELi64ENS_10bfloat16_tEfNS_4arch4Sm80ELb1ELb0ELb0ELb1ELb0ELb0ELb1ELb1EEENS1_21CollectiveEpilogueFwdINS6_IJS8_SA_S9_EEENS6_IJNS7_ILi1EEESI_SI_EEESC_SE_Li128ELb1ELb1ELb1ELb0EEENS1_36VarlenDynamicPersistentTileSchedulerILi128ELi80ELi128ELi128ELb1ELb1ELb0ELb1ELb1ELb1EEEEEEEEEvNT_6ParamsE,(.L_x_16 - _ZN7cutlass13device_kernelIN5flash19enable_sm80_to_sm89INS1_16FlashAttnFwdSm80INS1_25CollectiveMainloopFwdSm80ILi4ELi1ELb0EN4cute5tupleIJNS5_1CILi128EEENS7_ILi80EEENS7_ILi64EEEEEELi64ENS_10bfloat16_tEfNS_4arch4Sm80ELb1ELb0ELb0ELb1ELb0ELb0ELb1ELb1EEENS1_21CollectiveEpilogueFwdINS6_IJS8_SA_S9_EEENS6_IJNS7_ILi1EEESI_SI_EEESC_SE_Li128ELb1ELb1ELb1ELb0EEENS1_36VarlenDynamicPersistentTileSchedulerILi128ELi80ELi128ELi128ELb1ELb1ELb0ELb1ELb1ELb1EEEEEEEEEvNT_6ParamsE)
        .other          _ZN7cutlass13device_kernelIN5flash19enable_sm80_to_sm89INS1_16FlashAttnFwdSm80INS1_25CollectiveMainloopFwdSm80ILi4ELi1ELb0EN4cute5tupleIJNS5_1CILi128EEENS7_ILi80EEENS7_ILi64EEEEEELi64ENS_10bfloat16_tEfNS_4arch4Sm80ELb1ELb0ELb0ELb1ELb0ELb0ELb1ELb1EEENS1_21CollectiveEpilogueFwdINS6_IJS8_SA_S9_EEENS6_IJNS7_ILi1EEESI_SI_EEESC_SE_Li128ELb1ELb1ELb1ELb0EEENS1_36VarlenDynamicPersistentTileSchedulerILi128ELi80ELi128ELi128ELb1ELb1ELb0ELb1ELb1ELb1EEEEEEEEEvNT_6ParamsE,@"STO_CUDA_ENTRY STV_DEFAULT"
_ZN7cutlass13device_kernelIN5flash19enable_sm80_to_sm89INS1_16FlashAttnFwdSm80INS1_25CollectiveMainloopFwdSm80ILi4ELi1ELb0EN4cute5tupleIJNS5_1CILi128EEENS7_ILi80EEENS7_ILi64EEEEEELi64ENS_10bfloat16_tEfNS_4arch4Sm80ELb1ELb0ELb0ELb1ELb0ELb0ELb1ELb1EEENS1_21CollectiveEpilogueFwdINS6_IJS8_SA_S9_EEENS6_IJNS7_ILi1EEESI_SI_EEESC_SE_Li128ELb1ELb1ELb1ELb0EEENS1_36VarlenDynamicPersistentTileSchedulerILi128ELi80ELi128ELi128ELb1ELb1ELb0ELb1ELb1ELb1EEEEEEEEEvNT_6ParamsE:
[----:B------:R-:W-:Y:S01]  /*0000*/  LDC R1, c[0x0][0x37c] ;  /* 0x0000df00ff017b82 */ /* 0x000fe20000000800 */
[----:B------:R-:W-:Y:S05]  /*0010*/  EXIT ;  /* 0x000000000000794d */ /* 0x000fea0003800000 */
.L_x_7:
        /* <DEDUP_REMOVED lines=14> */
.L_x_16:


//--------------------- .text._ZN7cutlass13device_kernelIN5flash19enable_sm80_to_sm89INS1_16FlashAttnFwdSm80INS1_25CollectiveMainloopFwdSm80ILi4ELi1ELb0EN4cute5tupleIJNS5_1CILi128EEENS7_ILi80EEENS7_ILi64EEEEEELi64ENS_10bfloat16_tEfNS_4arch4Sm80ELb1ELb0ELb0ELb1ELb0ELb1ELb1ELb1EEENS1_21CollectiveEpilogueFwdINS6_IJS8_SA_S9_EEENS6_IJNS7_ILi1EEESI_SI_EEESC_SE_Li128ELb1ELb1ELb1ELb0EEENS1_36VarlenDynamicPersistentTileSchedulerILi128ELi80ELi128ELi128ELb1ELb1ELb0ELb1ELb1ELb1EEEEEEEEEvNT_6ParamsE --------------------------
	.section	.text._ZN7cutlass13device_kernelIN5flash19enable_sm80_to_sm89INS1_16FlashAttnFwdSm80INS1_25CollectiveMainloopFwdSm80ILi4ELi1ELb0EN4cute5tupleIJNS5_1CILi128EEENS7_ILi80EEENS7_ILi64EEEEEELi64ENS_10bfloat16_tEfNS_4arch4Sm80ELb1ELb0ELb0ELb1ELb0ELb1ELb1ELb1EEENS1_21CollectiveEpilogueFwdINS6_IJS8_SA_S9_EEENS6_IJNS7_ILi1EEESI_SI_EEESC_SE_Li128ELb1ELb1ELb1ELb0EEENS1_36VarlenDynamicPersistentTileSchedulerILi128ELi80ELi128ELi128ELb1ELb1ELb0ELb1ELb1ELb1EEEEEEEEEvNT_6ParamsE,"ax",@progbits
	.align	128
.text._ZN7cutlass13device_kernelIN5flash19enable_sm80_to_sm89INS1_16FlashAttnFwdSm80INS1_25CollectiveMainloopFwdSm80ILi4ELi1ELb0EN4cute5tupleIJNS5_1CILi128EEENS7_ILi80EEENS7_ILi64EEEEEELi64ENS_10bfloat16_tEfNS_4arch4Sm80ELb1ELb0ELb0ELb1ELb0ELb1ELb1ELb1EEENS1_21CollectiveEpilogueFwdINS6_IJS8_SA_S9_EEENS6_IJNS7_ILi1EEESI_SI_EEESC_SE_Li128ELb1ELb1ELb1ELb0EEENS1_36VarlenDynamicPersistentTileSchedulerILi128ELi80ELi128ELi128ELb1ELb1ELb0ELb1ELb1ELb1EEEEEEEEEvNT_6ParamsE:
        .type           _ZN7cutlass13device_kernelIN5flash19enable_sm80_to_sm89INS1_16FlashAttnFwdSm80INS1_25CollectiveMainloopFwdSm80ILi4ELi1ELb0EN4cute5tupleIJNS5_1CILi128EEENS7_ILi80EEENS7_ILi64EEEEEELi64ENS_10bfloat16_tEfNS_4arch4Sm80ELb1ELb0ELb0ELb1ELb0ELb1ELb1ELb1EEENS1_21CollectiveEpilogueFwdINS6_IJS8_SA_S9_EEENS6_IJNS7_ILi1EEESI_SI_EEESC_SE_Li128ELb1ELb1ELb1ELb0EEENS1_36VarlenDynamicPersistentTileSchedulerILi128ELi80ELi128ELi128ELb1ELb1ELb0ELb1ELb1ELb1EEEEEEEEEvNT_6ParamsE,@function
        .size           _ZN7cutlass13device_kernelIN5flash19enable_sm80_to_sm89INS1_16FlashAttnFwdSm80INS1_25CollectiveMainloopFwdSm80ILi4ELi1ELb0EN4cute5tupleIJNS5_1CILi128EEENS7_ILi80EEENS7_ILi64EEEEEELi64ENS_10bfloat16_tEfNS_4arch4Sm80ELb1ELb0ELb0ELb1ELb0ELb1ELb1ELb1EEENS1_21CollectiveEpilogueFwdINS6_IJS8_SA_S9_EEENS6_IJNS7_ILi1EEESI_SI_EEESC_SE_Li128ELb1ELb1ELb1ELb0EEENS1_36VarlenDynamicPersistentTileSchedulerILi128ELi80ELi128ELi128ELb1ELb1ELb0ELb1ELb1ELb1EEEEEEEEEvNT_6ParamsE,(.L_x_17 - _ZN7cutlass13device_kernelIN5flash19enable_sm80_to_sm89INS1_16FlashAttnFwdSm80INS1_25CollectiveMainloopFwdSm80ILi4ELi1ELb0EN4cute5tupleIJNS5_1CILi128EEENS7_ILi80EEENS7_ILi64EEEEEELi64ENS_10bfloat16_tEfNS_4arch4Sm80ELb1ELb0ELb0ELb1ELb0ELb1ELb1ELb1EEENS1_21CollectiveEpilogueFwdINS6_IJS8_SA_S9_EEENS6_IJNS7_ILi1EEESI_SI_EEESC_SE_Li128ELb1ELb1ELb1ELb0EEENS1_36VarlenDynamicPersistentTileSchedulerILi128ELi80ELi128ELi128ELb1ELb1ELb0ELb1ELb1ELb1EEEEEEEEEvNT_6ParamsE)
        .other          _ZN7cutlass13device_kernelIN5flash19enable_sm80_to_sm89INS1_16FlashAttnFwdSm80INS1_25CollectiveMainloopFwdSm80ILi4ELi1ELb0EN4cute5tupleIJNS5_1CILi128EEENS7_ILi80EEENS7_ILi64EEEEEELi64ENS_10bfloat16_tEfNS_4arch4Sm80ELb1ELb0ELb0ELb1ELb0ELb1ELb1ELb1EEENS1_21CollectiveEpilogueFwdINS6_IJS8_SA_S9_EEENS6_IJNS7_ILi1EEESI_SI_EEESC_SE_Li128ELb1ELb1ELb1ELb0EEENS1_36VarlenDynamicPersistentTileSchedulerILi128ELi80ELi128ELi128ELb1ELb1ELb0ELb1ELb1ELb1EEEEEEEEEvNT_6ParamsE,@"STO_CUDA_ENTRY STV_DEFAULT"
_ZN7cutlass13device_kernelIN5flash19enable_sm80_to_sm89INS1_16FlashAttnFwdSm80INS1_25CollectiveMainloopFwdSm80ILi4ELi1ELb0EN4cute5tupleIJNS5_1CILi128EEENS7_ILi80EEENS7_ILi64EEEEEELi64ENS_10bfloat16_tEfNS_4arch4Sm80ELb1ELb0ELb0ELb1ELb0ELb1ELb1ELb1EEENS1_21CollectiveEpilogueFwdINS6_IJS8_SA_S9_EEENS6_IJNS7_ILi1EEESI_SI_EEESC_SE_Li128ELb1ELb1ELb1ELb0EEENS1_36VarlenDynamicPersistentTileSchedulerILi128ELi80ELi128ELi128ELb1ELb1ELb0ELb1ELb1ELb1EEEEEEEEEvNT_6ParamsE:
[----:B------:R-:W-:Y:S01]  /*0000*/  LDC R1, c[0x0][0x37c] ;  /* 0x0000df00ff017b82 */ /* 0x000fe20000000800 */
[----:B------:R-:W-:Y:S05]  /*0010*/  EXIT ;  /* 0x000000000000794d */ /* 0x000fea0003800000 */
.L_x_8:
        /* <DEDUP_REMOVED lines=14> */
.L_x_17:


//--------------------- .nv.shared.reserved.0     --------------------------
	.section	.nv.shared.reserved.0,"aw",@nobits
	.weak		__nv_reservedSMEM_offset_0_alias
	.size		__nv_reservedSMEM_offset_0_alias, 0, 64
	.other		__nv_reservedSMEM_offset_0_alias,@"STO_CUDA_RESERVED_SHARED STV_DEFAULT"
__nv_reservedSMEM_offset_0_alias:
	.zero		0
	.zero		64


//--------------------- .nv.global                --------------------------
	.section	.nv.global,"aw",@nobits
.nv.global:
	.type		_ZN71_INTERNAL_6165dea8_35_flash_fwd_hdim64_bf16_split_sm80_cu_e763cb1e_33754cute1_E,@object
	.size		_ZN71_INTERNAL_6165dea8_35_flash_fwd_hdim64_bf16_split_sm80_cu_e763cb1e_33754cute1_E,(_ZN71_INTERNAL_6165dea8_35_flash_fwd_hdim64_bf16_split_sm80_cu_e763cb1e_33754cuda3std3__45__cpo6cbeginE - _ZN71_INTERNAL_6165dea8_35_flash_fwd_hdim64_bf16_split_sm80_cu_e763cb1e_33754cute1_E)
_ZN71_INTERNAL_6165dea8_35_flash_fwd_hdim64_bf16_split_sm80_cu_e763cb1e_33754cute1_E:
	.zero		1
	.type		_ZN71_INTERNAL_6165dea8_35_flash_fwd_hdim64_bf16_split_sm80_cu_e763cb1e_33754cuda3std3__45__cpo6cbeginE,@object
	.size		_ZN71_INTERNAL_6165dea8_35_flash_fwd_hdim64_bf16_split_sm80_cu_e763cb1e_33754cuda3std3__45__cpo6cbeginE,(_ZN71_INTERNAL_6165dea8_35_flash_fwd_hdim64_bf16_split_sm80_cu_e763cb1e_33754cuda3std3__48in_placeE - _ZN71_INTERNAL_6165dea8_35_flash_fwd_hdim64_bf16_split_sm80_cu_e763cb1e_33754cuda3std3__45__cpo6cbeginE)
_ZN71_INTERNAL_6165dea8_35_flash_fwd_hdim64_bf16_split_sm80_cu_e763cb1e_33754cuda3std3__45__cpo6cbeginE:
	.zero		1
	.type		_ZN71_INTERNAL_6165dea8_35_flash_fwd_hdim64_bf16_split_sm80_cu_e763cb1e_33754cuda3std3__48in_placeE,@object
	.size		_ZN71_INTERNAL_6165dea8_35_flash_fwd_hdim64_bf16_split_sm80_cu_e763cb1e_33754cuda3std3__48in_placeE,(_ZN71_INTERNAL_6165dea8_35_flash_fwd_hdim64_bf16_split_sm80_cu_e763cb1e_33754cuda3std6ranges3__45__cpo9iter_moveE - _ZN71_INTERNAL_6165dea8_35_flash_fwd_hdim64_bf16_split_sm80_cu_e763cb1e_33754cuda3std3__48in_placeE)
_ZN71_INTERNAL_6165dea8_35_flash_fwd_hdim64_bf16_split_sm80_cu_e763cb1e_33754cuda3std3__48in_placeE:
	.zero		1
	.type		_ZN71_INTERNAL_6165dea8_35_flash_fwd_hdim64_bf16_split_sm80_cu_e763cb1e_33754cuda3std6ranges3__45__cpo9iter_moveE,@object
	.size		_ZN71_INTERNAL_6165dea8_35_flash_fwd_hdim64_bf16_split_sm80_cu_e763cb1e_33754cuda3std6ranges3__45__cpo9iter_moveE,(_ZN71_INTERNAL_6165dea8_35_flash_fwd_hdim64_bf16_split_sm80_cu_e763cb1e_33754cuda3std3__45__cpo5beginE - _ZN71_INTERNAL_6165dea8_35_flash_fwd_hdim64_bf16_split_sm80_cu_e763cb1e_33754cuda3std6ranges3__45__cpo9iter_moveE)
_ZN71_INTERNAL_6165dea8_35_flash_fwd_hdim64_bf16_split_sm80_cu_e763cb1e_33754cuda3std6ranges3__45__cpo9iter_moveE:
	.zero		1
	.type		_ZN71_INTERNAL_6165dea8_35_flash_fwd_hdim64_bf16_split_sm80_cu_e763cb1e_33754cuda3std3__45__cpo5beginE,@object
	.size		_ZN71_INTERNAL_6165dea8_35_flash_fwd_hdim64_bf16_split_sm80_cu_e763cb1e_33754cuda3std3__45__cpo5beginE,(_ZN71_INTERNAL_6165dea8_35_flash_fwd_hdim64_bf16_split_sm80_cu_e763cb1e_33754cuda3std3__473_GLOBAL__N__6165dea8_35_flash_fwd_hdim64_bf16_split_sm80_cu_e763cb1e_33756ignoreE - _ZN71_INTERNAL_6165dea8_35_flash_fwd_hdim64_bf16_split_sm80_cu_e763cb1e_33754cuda3std3__45__cpo5beginE)
_ZN71_INTERNAL_6165dea8_35_flash_fwd_hdim64_bf16_split_sm80_cu_e763cb1e_33754cuda3std3__45__cpo5beginE:
	.zero		1
	.type		_ZN71_INTERNAL_6165dea8_35_flash_fwd_hdim64_bf16_split_sm80_cu_e763cb1e_33754cuda3std3__473_GLOBAL__N__6165dea8_35_flash_fwd_hdim64_bf16_split_sm80_cu_e763cb1e_33756ignoreE,@object
	.size		_ZN71_INTERNAL_6165dea8_35_flash_fwd_hdim64_bf16_split_sm80_cu_e763cb1e_33754cuda3std3__473_GLOBAL__N__6165dea8_35_flash_fwd_hdim64_bf16_split_sm80_cu_e763cb1e_33756ignoreE,(_ZN71_INTERNAL_6165dea8_35_flash_fwd_hdim64_bf16_split_sm80_cu_e763cb1e_33754cute7productE - _ZN71_INTERNAL_6165dea8_35_flash_fwd_hdim64_bf16_split_sm80_cu_e763cb1e_33754cuda3std3__473_GLOBAL__N__6165dea8_35_flash_fwd_hdim64_bf16_split_sm80_cu_e763cb1e_33756ignoreE)
_ZN71_INTERNAL_6165dea8_35_flash_fwd_hdim64_bf16_split_sm80_cu_e763cb1e_33754cuda3std3__473_GLOBAL__N__6165dea8_35_flash_fwd_hdim64_bf16_split_sm80_cu_e763cb1e_33756ignoreE:
	.zero		1
	.type		_ZN71_INTERNAL_6165dea8_35_flash_fwd_hdim64_bf16_split_sm80_cu_e763cb1e_33754cute7productE,@object
	.size		_ZN71_INTERNAL_6165dea8_35_flash_fwd_hdim64_bf16_split_sm80_cu_e763cb1e_33754cute7productE,(_ZN71_INTERNAL_6165dea8_35_flash_fwd_hdim64_bf16_split_sm80_cu_e763cb1e_33754cuda3std3__45__cpo3endE - _ZN71_INTERNAL_6165dea8_35_flash_fwd_hdim64_bf16_split_sm80_cu_e763cb1e_33754cute7productE)
_ZN71_INTERNAL_6165dea8_35_flash_fwd_hdim64_bf16_split_sm80_cu_e763cb1e_33754cute7productE:
	.zero		1
	.type		_ZN71_INTERNAL_6165dea8_35_flash_fwd_hdim64_bf16_split_sm80_cu_e763cb1e_33754cuda3std3__45__cpo3endE,@object
	.size		_ZN71_INTERNAL_6165dea8_35_flash_fwd_hdim64_bf16_split_sm80_cu_e763cb1e_33754cuda3std3__45__cpo3endE,(_ZN71_INTERNAL_6165dea8_35_flash_fwd_hdim64_bf16_split_sm80_cu_e763cb1e_33754cuda3std3__419piecewise_constructE - _ZN71_INTERNAL_6165dea8_35_flash_fwd_hdim64_bf16_split_sm80_cu_e763cb1e_33754cuda3std3__45__cpo3endE)
_ZN71_INTERNAL_6165dea8_35_flash_fwd_hdim64_bf16_split_sm80_cu_e763cb1e_33754cuda3std3__45__cpo3endE:
	.zero		1
	.type		_ZN71_INTERNAL_6165dea8_35_flash_fwd_hdim64_bf16_split_sm80_cu_e763cb1e_33754cuda3std3__419piecewise_constructE,@object
	.size		_ZN71_INTERNAL_6165dea8_35_flash_fwd_hdim64_bf16_split_sm80_cu_e763cb1e_33754cuda3std3__419piecewise_constructE,(_ZN71_INTERNAL_6165dea8_35_flash_fwd_hdim64_bf16_split_sm80_cu_e763cb1e_33754cuda3std3__45__cpo4cendE - _ZN71_INTERNAL_6165dea8_35_flash_fwd_hdim64_bf16_split_sm80_cu_e763cb1e_33754cuda3std3__419piecewise_constructE)
_ZN71_INTERNAL_6165dea8_35_flash_fwd_hdim64_bf16_split_sm80_cu_e763cb1e_33754cuda3std3__419piecewise_constructE:
	.zero		1
	.type		_ZN71_INTERNAL_6165dea8_35_flash_fwd_hdim64_bf16_split_sm80_cu_e763cb1e_33754cuda3std3__45__cpo4cendE,@object
	.size		_ZN71_INTERNAL_6165dea8_35_flash_fwd_hdim64_bf16_split_sm80_cu_e763cb1e_33754cuda3std3__45__cpo4cendE,(_ZN71_INTERNAL_6165dea8_35_flash_fwd_hdim64_bf16_split_sm80_cu_e763cb1e_33754cuda3std6ranges3__45__cpo4swapE - _ZN71_INTERNAL_6165dea8_35_flash_fwd_hdim64_bf16_split_sm80_cu_e763cb1e_33754cuda3std3__45__cpo4cendE)
_ZN71_INTERNAL_6165dea8_35_flash_fwd_hdim64_bf16_split_sm80_cu_e763cb1e_33754cuda3std3__45__cpo4cendE:
	.zero		1
	.type		_ZN71_INTERNAL_6165dea8_35_flash_fwd_hdim64_bf16_split_sm80_cu_e763cb1e_33754cuda3std6ranges3__45__cpo4swapE,@object
	.size		_ZN71_INTERNAL_6165dea8_35_flash_fwd_hdim64_bf16_split_sm80_cu_e763cb1e_33754cuda3std6ranges3__45__cpo4swapE,(.L_7 - _ZN71_INTERNAL_6165dea8_35_flash_fwd_hdim64_bf16_split_sm80_cu_e763cb1e_33754cuda3std6ranges3__45__cpo4swapE)
_ZN71_INTERNAL_6165dea8_35_flash_fwd_hdim64_bf16_split_sm80_cu_e763cb1e_33754cuda3std6ranges3__45__cpo4swapE:
	.zero		1
.L_7:


//--------------------- .nv.constant0._ZN7cutlass13device_kernelIN5flash19enable_sm80_to_sm89INS1_16FlashAttnFwdSm80INS1_25CollectiveMainloopFwdSm80ILi4ELi1ELb0EN4cute5tupleIJNS5_1CILi128EEENS7_ILi112EEENS7_ILi64EEEEEELi64ENS_10bfloat16_tEfNS_4arch4Sm80ELb0ELb0ELb0ELb0ELb0ELb0ELb1ELb1EEENS1_21CollectiveEpilogueFwdINS6_IJS8_SA_S9_EEENS6_IJNS7_ILi1EEESI_SI_EEESC_SE_Li128ELb0ELb1ELb1ELb0EEENS1_19SingleTileSchedulerILb0ELb1ELb1ELi128EEEEEEEEEvNT_6ParamsE --------------------------
	.section	.nv.constant0._ZN7cutlass13device_kernelIN5flash19enable_sm80_to_sm89INS1_16FlashAttnFwdSm80INS1_25CollectiveMainloopFwdSm80ILi4ELi1ELb0EN4cute5tupleIJNS5_1CILi128EEENS7_ILi112EEENS7_ILi64EEEEEELi64ENS_10bfloat16_tEfNS_4arch4Sm80ELb0ELb0ELb0ELb0ELb0ELb0ELb1ELb1EEENS1_21CollectiveEpilogueFwdINS6_IJS8_SA_S9_EEENS6_IJNS7_ILi1EEESI_SI_EEESC_SE_Li128ELb0ELb1ELb1ELb0EEENS1_19SingleTileSchedulerILb0ELb1ELb1ELi128EEEEEEEEEvNT_6ParamsE,"a",@progbits
	.sectionflags	@""
	.align	4
.nv.constant0._ZN7cutlass13device_kernelIN5flash19enable_sm80_to_sm89INS1_16FlashAttnFwdSm80INS1_25CollectiveMainloopFwdSm80ILi4ELi1ELb0EN4cute5tupleIJNS5_1CILi128EEENS7_ILi112EEENS7_ILi64EEEEEELi64ENS_10bfloat16_tEfNS_4arch4Sm80ELb0ELb0ELb0ELb0ELb0ELb0ELb1ELb1EEENS1_21CollectiveEpilogueFwdINS6_IJS8_SA_S9_EEENS6_IJNS7_ILi1EEESI_SI_EEESC_SE_Li128ELb0ELb1ELb1ELb0EEENS1_19SingleTileSchedulerILb0ELb1ELb1ELi128EEEEEEEEEvNT_6ParamsE:
	.zero		1944


//--------------------- .nv.constant0._ZN7cutlass13device_kernelIN5flash19enable_sm80_to_sm89INS1_16FlashAttnFwdSm80INS1_25CollectiveMainloopFwdSm80ILi4ELi1ELb0EN4cute5tupleIJNS5_1CILi128EEENS7_ILi80EEENS7_ILi64EEEEEELi64ENS_10bfloat16_tEfNS_4arch4Sm80ELb0ELb0ELb0ELb1ELb0ELb0ELb1ELb1EEENS1_21CollectiveEpilogueFwdINS6_IJS8_SA_S9_EEENS6_IJNS7_ILi1EEESI_SI_EEESC_SE_Li128ELb1ELb1ELb1ELb0EEENS1_36VarlenDynamicPersistentTileSchedulerILi128ELi80ELi128ELi128ELb1ELb1ELb0ELb0ELb1ELb1EEEEEEEEEvNT_6ParamsE --------------------------
	.section	.nv.constant0._ZN7cutlass13device_kernelIN5flash19enable_sm80_to_sm89INS1_16FlashAttnFwdSm80INS1_25CollectiveMainloopFwdSm80ILi4ELi1ELb0EN4cute5tupleIJNS5_1CILi128EEENS7_ILi80EEENS7_ILi64EEEEEELi64ENS_10bfloat16_tEfNS_4arch4Sm80ELb0ELb0ELb0ELb1ELb0ELb0ELb1ELb1EEENS1_21CollectiveEpilogueFwdINS6_IJS8_SA_S9_EEENS6_IJNS7_ILi1EEESI_SI_EEESC_SE_Li128ELb1ELb1ELb1ELb0EEENS1_36VarlenDynamicPersistentTileSchedulerILi128ELi80ELi128ELi128ELb1ELb1ELb0ELb0ELb1ELb1EEEEEEEEEvNT_6ParamsE,"a",@progbits
	.sectionflags	@""
	.align	4
.nv.constant0._ZN7cutlass13device_kernelIN5flash19enable_sm80_to_sm89INS1_16FlashAttnFwdSm80INS1_25CollectiveMainloopFwdSm80ILi4ELi1ELb0EN4cute5tupleIJNS5_1CILi128EEENS7_ILi80EEENS7_ILi64EEEEEELi64ENS_10bfloat16_tEfNS_4arch4Sm80ELb0ELb0ELb0ELb1ELb0ELb0ELb1ELb1EEENS1_21CollectiveEpilogueFwdINS6_IJS8_SA_S9_EEENS6_IJNS7_ILi1EEESI_SI_EEESC_SE_Li128ELb1ELb1ELb1ELb0EEENS1_36VarlenDynamicPersistentTileSchedulerILi128ELi80ELi128ELi128ELb1ELb1ELb0ELb0ELb1ELb1EEEEEEEEEvNT_6ParamsE:
	.zero		1976


//--------------------- .nv.constant0._ZN7cutlass13device_kernelIN5flash19enable_sm80_to_sm89INS1_16FlashAttnFwdSm80INS1_25CollectiveMainloopFwdSm80ILi4ELi1ELb0EN4cute5tupleIJNS5_1CILi128EEENS7_ILi80EEENS7_ILi64EEEEEELi64ENS_10bfloat16_tEfNS_4arch4Sm80ELb0ELb0ELb0ELb1ELb0ELb1ELb1ELb1EEENS1_21CollectiveEpilogueFwdINS6_IJS8_SA_S9_EEENS6_IJNS7_ILi1EEESI_SI_EEESC_SE_Li128ELb1ELb1ELb1ELb0EEENS1_36VarlenDynamicPersistentTileSchedulerILi128ELi80ELi128ELi128ELb1ELb1ELb0ELb0ELb1ELb1EEEEEEEEEvNT_6ParamsE --------------------------
	.section	.nv.constant0._ZN7cutlass13device_kernelIN5flash19enable_sm80_to_sm89INS1_16FlashAttnFwdSm80INS1_25CollectiveMainloopFwdSm80ILi4ELi1ELb0EN4cute5tupleIJNS5_1CILi128EEENS7_ILi80EEENS7_ILi64EEEEEELi64ENS_10bfloat16_tEfNS_4arch4Sm80ELb0ELb0ELb0ELb1ELb0ELb1ELb1ELb1EEENS1_21CollectiveEpilogueFwdINS6_IJS8_SA_S9_EEENS6_IJNS7_ILi1EEESI_SI_EEESC_SE_Li128ELb1ELb1ELb1ELb0EEENS1_36VarlenDynamicPersistentTileSchedulerILi128ELi80ELi128ELi128ELb1ELb1ELb0ELb0ELb1ELb1EEEEEEEEEvNT_6ParamsE,"a",@progbits
	.sectionflags	@""
	.align	4
.nv.constant0._ZN7cutlass13device_kernelIN5flash19enable_sm80_to_sm89INS1_16FlashAttnFwdSm80INS1_25CollectiveMainloopFwdSm80ILi4ELi1ELb0EN4cute5tupleIJNS5_1CILi128EEENS7_ILi80EEENS7_ILi64EEEEEELi64ENS_10bfloat16_tEfNS_4arch4Sm80ELb0ELb0ELb0ELb1ELb0ELb1ELb1ELb1EEENS1_21CollectiveEpilogueFwdINS6_IJS8_SA_S9_EEENS6_IJNS7_ILi1EEESI_SI_EEESC_SE_Li128ELb1ELb1ELb1ELb0EEENS1_36VarlenDynamicPersistentTileSchedulerILi128ELi80ELi128ELi128ELb1ELb1ELb0ELb0ELb1ELb1EEEEEEEEEvNT_6ParamsE:
	.zero		1976


//--------------------- .nv.constant0._ZN7cutlass13device_kernelIN5flash19enable_sm80_to_sm89INS1_16FlashAttnFwdSm80INS1_25CollectiveMainloopFwdSm80ILi4ELi1ELb0EN4cute5tupleIJNS5_1CILi128EEENS7_ILi96EEENS7_ILi64EEEEEELi64ENS_10bfloat16_tEfNS_4arch4Sm80ELb0ELb1ELb0ELb0ELb0ELb0ELb1ELb1EEENS1_21CollectiveEpilogueFwdINS6_IJS8_SA_S9_EEENS6_IJNS7_ILi1EEESI_SI_EEESC_SE_Li128ELb0ELb1ELb1ELb0EEENS1_19SingleTileSchedulerILb0ELb1ELb1ELi128EEEEEEEEEvNT_6ParamsE --------------------------
	.section	.nv.constant0._ZN7cutlass13device_kernelIN5flash19enable_sm80_to_sm89INS1_16FlashAttnFwdSm80INS1_25CollectiveMainloopFwdSm80ILi4ELi1ELb0EN4cute5tupleIJNS5_1CILi128EEENS7_ILi96EEENS7_ILi64EEEEEELi64ENS_10bfloat16_tEfNS_4arch4Sm80ELb0ELb1ELb0ELb0ELb0ELb0ELb1ELb1EEENS1_21CollectiveEpilogueFwdINS6_IJS8_SA_S9_EEENS6_IJNS7_ILi1EEESI_SI_EEESC_SE_Li128ELb0ELb1ELb1ELb0EEENS1_19SingleTileSchedulerILb0ELb1ELb1ELi128EEEEEEEEEvNT_6ParamsE,"a",@progbits
	.sectionflags	@""
	.align	4
.nv.constant0._ZN7cutlass13device_kernelIN5flash19enable_sm80_to_sm89INS1_16FlashAttnFwdSm80INS1_25CollectiveMainloopFwdSm80ILi4ELi1ELb0EN4cute5tupleIJNS5_1CILi128EEENS7_ILi96EEENS7_ILi64EEEEEELi64ENS_10bfloat16_tEfNS_4arch4Sm80ELb0ELb1ELb0ELb0ELb0ELb0ELb1ELb1EEENS1_21CollectiveEpilogueFwdINS6_IJS8_SA_S9_EEENS6_IJNS7_ILi1EEESI_SI_EEESC_SE_Li128ELb0ELb1ELb1ELb0EEENS1_19SingleTileSchedulerILb0ELb1ELb1ELi128EEEEEEEEEvNT_6ParamsE:
	.zero		1944


//--------------------- .nv.constant0._ZN7cutlass13device_kernelIN5flash19enable_sm80_to_sm89INS1_16FlashAttnFwdSm80INS1_25CollectiveMainloopFwdSm80ILi4ELi1ELb0EN4cute5tupleIJNS5_1CILi128EEENS7_ILi80EEENS7_ILi64EEEEEELi64ENS_10bfloat16_tEfNS_4arch4Sm80ELb0ELb1ELb0ELb1ELb0ELb0ELb1ELb1EEENS1_21CollectiveEpilogueFwdINS6_IJS8_SA_S9_EEENS6_IJNS7_ILi1EEESI_SI_EEESC_SE_Li128ELb1ELb1ELb1ELb0EEENS1_36VarlenDynamicPersistentTileSchedulerILi128ELi80ELi128ELi128ELb1ELb1ELb0ELb1ELb0ELb1EEEEEEEEEvNT_6ParamsE --------------------------
	.section	.nv.constant0._ZN7cutlass13device_kernelIN5flash19enable_sm80_to_sm89INS1_16FlashAttnFwdSm80INS1_25CollectiveMainloopFwdSm80ILi4ELi1ELb0EN4cute5tupleIJNS5_1CILi128EEENS7_ILi80EEENS7_ILi64EEEEEELi64ENS_10bfloat16_tEfNS_4arch4Sm80ELb0ELb1ELb0ELb1ELb0ELb0ELb1ELb1EEENS1_21CollectiveEpilogueFwdINS6_IJS8_SA_S9_EEENS6_IJNS7_ILi1EEESI_SI_EEESC_SE_Li128ELb1ELb1ELb1ELb0EEENS1_36VarlenDynamicPersistentTileSchedulerILi128ELi80ELi128ELi128ELb1ELb1ELb0ELb1ELb0ELb1EEEEEEEEEvNT_6ParamsE,"a",@progbits
	.sectionflags	@""
	.align	4
.nv.constant0._ZN7cutlass13device_kernelIN5flash19enable_sm80_to_sm89INS1_16FlashAttnFwdSm80INS1_25CollectiveMainloopFwdSm80ILi4ELi1ELb0EN4cute5tupleIJNS5_1CILi128EEENS7_ILi80EEENS7_ILi64EEEEEELi64ENS_10bfloat16_tEfNS_4arch4Sm80ELb0ELb1ELb0ELb1ELb0ELb0ELb1ELb1EEENS1_21CollectiveEpilogueFwdINS6_IJS8_SA_S9_EEENS6_IJNS7_ILi1EEESI_SI_EEESC_SE_Li128ELb1ELb1ELb1ELb0EEENS1_36VarlenDynamicPersistentTileSchedulerILi128ELi80ELi128ELi128ELb1ELb1ELb0ELb1ELb0ELb1EEEEEEEEEvNT_6ParamsE:
	.zero		1976


//--------------------- .nv.constant0._ZN7cutlass13device_kernelIN5flash19enable_sm80_to_sm89INS1_16FlashAttnFwdSm80INS1_25CollectiveMainloopFwdSm80ILi4ELi1ELb0EN4cute5tupleIJNS5_1CILi128EEENS7_ILi80EEENS7_ILi64EEEEEELi64ENS_10bfloat16_tEfNS_4arch4Sm80ELb0ELb1ELb0ELb1ELb0ELb1ELb1ELb1EEENS1_21CollectiveEpilogueFwdINS6_IJS8_SA_S9_EEENS6_IJNS7_ILi1EEESI_SI_EEESC_SE_Li128ELb1ELb1ELb1ELb0EEENS1_36VarlenDynamicPersistentTileSchedulerILi128ELi80ELi128ELi128ELb1ELb1ELb0ELb1ELb0ELb1EEEEEEEEEvNT_6ParamsE --------------------------
	.section	.nv.constant0._ZN7cutlass13device_kernelIN5flash19enable_sm80_to_sm89INS1_16FlashAttnFwdSm80INS1_25CollectiveMainloopFwdSm80ILi4ELi1ELb0EN4cute5tupleIJNS5_1CILi128EEENS7_ILi80EEENS7_ILi64EEEEEELi64ENS_10bfloat16_tEfNS_4arch4Sm80ELb0ELb1ELb0ELb1ELb0ELb1ELb1ELb1EEENS1_21CollectiveEpilogueFwdINS6_IJS8_SA_S9_EEENS6_IJNS7_ILi1EEESI_SI_EEESC_SE_Li128ELb1ELb1ELb1ELb0EEENS1_36VarlenDynamicPersistentTileSchedulerILi128ELi80ELi128ELi128ELb1ELb1ELb0ELb1ELb0ELb1EEEEEEEEEvNT_6ParamsE,"a",@progbits
	.sectionflags	@""
	.align	4
.nv.constant0._ZN7cutlass13device_kernelIN5flash19enable_sm80_to_sm89INS1_16FlashAttnFwdSm80INS1_25CollectiveMainloopFwdSm80ILi4ELi1ELb0EN4cute5tupleIJNS5_1CILi128EEENS7_ILi80EEENS7_ILi64EEEEEELi64ENS_10bfloat16_tEfNS_4arch4Sm80ELb0ELb1ELb0ELb1ELb0ELb1ELb1ELb1EEENS1_21CollectiveEpilogueFwdINS6_IJS8_SA_S9_EEENS6_IJNS7_ILi1EEESI_SI_EEESC_SE_Li128ELb1ELb1ELb1ELb0EEENS1_36VarlenDynamicPersistentTileSchedulerILi128ELi80ELi128ELi128ELb1ELb1ELb0ELb1ELb0ELb1EEEEEEEEEvNT_6ParamsE:
	.zero		1976


//--------------------- .nv.constant0._ZN7cutlass13device_kernelIN5flash19enable_sm80_to_sm89INS1_16FlashAttnFwdSm80INS1_25CollectiveMainloopFwdSm80ILi4ELi1ELb0EN4cute5tupleIJNS5_1CILi128EEENS7_ILi112EEENS7_ILi64EEEEEELi64ENS_10bfloat16_tEfNS_4arch4Sm80ELb1ELb0ELb0ELb0ELb0ELb0ELb1ELb1EEENS1_21CollectiveEpilogueFwdINS6_IJS8_SA_S9_EEENS6_IJNS7_ILi1EEESI_SI_EEESC_SE_Li128ELb0ELb1ELb1ELb0EEENS1_30DynamicPersistentTileSchedulerILi128ELi128ELb1ELb1ELb0EEEEEEEEEvNT_6ParamsE --------------------------
	.section	.nv.constant0._ZN7cutlass13device_kernelIN5flash19enable_sm80_to_sm89INS1_16FlashAttnFwdSm80INS1_25CollectiveMainloopFwdSm80ILi4ELi1ELb0EN4cute5tupleIJNS5_1CILi128EEENS7_ILi112EEENS7_ILi64EEEEEELi64ENS_10bfloat16_tEfNS_4arch4Sm80ELb1ELb0ELb0ELb0ELb0ELb0ELb1ELb1EEENS1_21CollectiveEpilogueFwdINS6_IJS8_SA_S9_EEENS6_IJNS7_ILi1EEESI_SI_EEESC_SE_Li128ELb0ELb1ELb1ELb0EEENS1_30DynamicPersistentTileSchedulerILi128ELi128ELb1ELb1ELb0EEEEEEEEEvNT_6ParamsE,"a",@progbits
	.sectionflags	@""
	.align	4
.nv.constant0._ZN7cutlass13device_kernelIN5flash19enable_sm80_to_sm89INS1_16FlashAttnFwdSm80INS1_25CollectiveMainloopFwdSm80ILi4ELi1ELb0EN4cute5tupleIJNS5_1CILi128EEENS7_ILi112EEENS7_ILi64EEEEEELi64ENS_10bfloat16_tEfNS_4arch4Sm80ELb1ELb0ELb0ELb0ELb0ELb0ELb1ELb1EEENS1_21CollectiveEpilogueFwdINS6_IJS8_SA_S9_EEENS6_IJNS7_ILi1EEESI_SI_EEESC_SE_Li128ELb0ELb1ELb1ELb0EEENS1_30DynamicPersistentTileSchedulerILi128ELi128ELb1ELb1ELb0EEEEEEEEEvNT_6ParamsE:
	.zero		1960


//--------------------- .nv.constant0._ZN7cutlass13device_kernelIN5flash19enable_sm80_to_sm89INS1_16FlashAttnFwdSm80INS1_25CollectiveMainloopFwdSm80ILi4ELi1ELb0EN4cute5tupleIJNS5_1CILi128EEENS7_ILi80EEENS7_ILi64EEEEEELi64ENS_10bfloat16_tEfNS_4arch4Sm80ELb1ELb0ELb0ELb1ELb0ELb0ELb1ELb1EEENS1_21CollectiveEpilogueFwdINS6_IJS8_SA_S9_EEENS6_IJNS7_ILi1EEESI_SI_EEESC_SE_Li128ELb1ELb1ELb1ELb0EEENS1_36VarlenDynamicPersistentTileSchedulerILi128ELi80ELi128ELi128ELb1ELb1ELb0ELb1ELb1ELb1EEEEEEEEEvNT_6ParamsE --------------------------
	.section	.nv.constant0._ZN7cutlass13device_kernelIN5flash19enable_sm80_to_sm89INS1_16FlashAttnFwdSm80INS1_25CollectiveMainloopFwdSm80ILi4ELi1ELb0EN4cute5tupleIJNS5_1CILi128EEENS7_ILi80EEENS7_ILi64EEEEEELi64ENS_10bfloat16_tEfNS_4arch4Sm80ELb1ELb0ELb0ELb1ELb0ELb0ELb1ELb1EEENS1_21CollectiveEpilogueFwdINS6_IJS8_SA_S9_EEENS6_IJNS7_ILi1EEESI_SI_EEESC_SE_Li128ELb1ELb1ELb1ELb0EEENS1_36VarlenDynamicPersistentTileSchedulerILi128ELi80ELi128ELi128ELb1ELb1ELb0ELb1ELb1ELb1EEEEEEEEEvNT_6ParamsE,"a",@progbits
	.sectionflags	@""
	.align	4
.nv.constant0._ZN7cutlass13device_kernelIN5flash19enable_sm80_to_sm89INS1_16FlashAttnFwdSm80INS1_25CollectiveMainloopFwdSm80ILi4ELi1ELb0EN4cute5tupleIJNS5_1CILi128EEENS7_ILi80EEENS7_ILi64EEEEEELi64ENS_10bfloat16_tEfNS_4arch4Sm80ELb1ELb0ELb0ELb1ELb0ELb0ELb1ELb1EEENS1_21CollectiveEpilogueFwdINS6_IJS8_SA_S9_EEENS6_IJNS7_ILi1EEESI_SI_EEESC_SE_Li128ELb1ELb1ELb1ELb0EEENS1_36VarlenDynamicPersistentTileSchedulerILi128ELi80ELi128ELi128ELb1ELb1ELb0ELb1ELb1ELb1EEEEEEEEEvNT_6ParamsE:
	.zero		1976


//--------------------- .nv.constant0._ZN7cutlass13device_kernelIN5flash19enable_sm80_to_sm89INS1_16FlashAttnFwdSm80INS1_25CollectiveMainloopFwdSm80ILi4ELi1ELb0EN4cute5tupleIJNS5_1CILi128EEENS7_ILi80EEENS7_ILi64EEEEEELi64ENS_10bfloat16_tEfNS_4arch4Sm80ELb1ELb0ELb0ELb1ELb0ELb1ELb1ELb1EEENS1_21CollectiveEpilogueFwdINS6_IJS8_SA_S9_EEENS6_IJNS7_ILi1EEESI_SI_EEESC_SE_Li128ELb1ELb1ELb1ELb0EEENS1_36VarlenDynamicPersistentTileSchedulerILi128ELi80ELi128ELi128ELb1ELb1ELb0ELb1ELb1ELb1EEEEEEEEEvNT_6ParamsE --------------------------
	.section	.nv.constant0._ZN7cutlass13device_kernelIN5flash19enable_sm80_to_sm89INS1_16FlashAttnFwdSm80INS1_25CollectiveMainloopFwdSm80ILi4ELi1ELb0EN4cute5tupleIJNS5_1CILi128EEENS7_ILi80EEENS7_ILi64EEEEEELi64ENS_10bfloat16_tEfNS_4arch4Sm80ELb1ELb0ELb0ELb1ELb0ELb1ELb1ELb1EEENS1_21CollectiveEpilogueFwdINS6_IJS8_SA_S9_EEENS6_IJNS7_ILi1EEESI_SI_EEESC_SE_Li128ELb1ELb1ELb1ELb0EEENS1_36VarlenDynamicPersistentTileSchedulerILi128ELi80ELi128ELi128ELb1ELb1ELb0ELb1ELb1ELb1EEEEEEEEEvNT_6ParamsE,"a",@progbits
	.sectionflags	@""
	.align	4
.nv.constant0._ZN7cutlass13device_kernelIN5flash19enable_sm80_to_sm89INS1_16FlashAttnFwdSm80INS1_25CollectiveMainloopFwdSm80ILi4ELi1ELb0EN4cute5tupleIJNS5_1CILi128EEENS7_ILi80EEENS7_ILi64EEEEEELi64ENS_10bfloat16_tEfNS_4arch4Sm80ELb1ELb0ELb0ELb1ELb0ELb1ELb1ELb1EEENS1_21CollectiveEpilogueFwdINS6_IJS8_SA_S9_EEENS6_IJNS7_ILi1EEESI_SI_EEESC_SE_Li128ELb1ELb1ELb1ELb0EEENS1_36VarlenDynamicPersistentTileSchedulerILi128ELi80ELi128ELi128ELb1ELb1ELb0ELb1ELb1ELb1EEEEEEEEEvNT_6ParamsE:
	.zero		1976


//--------------------- SYMBOLS --------------------------

	.type		.nv.reservedSmem.offset0,@object
	.size		.nv.reservedSmem.offset0,0x4
